//
// Generated by NVIDIA NVVM Compiler
//
// Compiler Build ID: CL-36424714
// Cuda compilation tools, release 13.0, V13.0.88
// Based on NVVM 20.0.0
//

.version 9.0
.target sm_100
.address_size 64

	// .globl	_Z14matrixMultiplyPfS_S_ii

.visible .entry _Z14matrixMultiplyPfS_S_ii(
	.param .u64 .ptr .align 1 _Z14matrixMultiplyPfS_S_ii_param_0,
	.param .u64 .ptr .align 1 _Z14matrixMultiplyPfS_S_ii_param_1,
	.param .u64 .ptr .align 1 _Z14matrixMultiplyPfS_S_ii_param_2,
	.param .u32 _Z14matrixMultiplyPfS_S_ii_param_3,
	.param .u32 _Z14matrixMultiplyPfS_S_ii_param_4
)
{
	.reg .pred 	%p<13>;
	.reg .b32 	%r<40>;
	.reg .b32 	%f<68>;
	.reg .b64 	%rd<67>;

	ld.param.u64 	%rd14, [_Z14matrixMultiplyPfS_S_ii_param_0];
	ld.param.u64 	%rd15, [_Z14matrixMultiplyPfS_S_ii_param_1];
	ld.param.u32 	%r18, [_Z14matrixMultiplyPfS_S_ii_param_3];
	ld.param.u32 	%r17, [_Z14matrixMultiplyPfS_S_ii_param_4];
	cvta.to.global.u64 	%rd1, %rd15;
	cvta.to.global.u64 	%rd2, %rd14;
	mov.u32 	%r19, %ctaid.y;
	mov.u32 	%r20, %ntid.y;
	mov.u32 	%r21, %tid.y;
	mad.lo.s32 	%r1, %r19, %r20, %r21;
	mov.u32 	%r22, %ctaid.x;
	mov.u32 	%r23, %ntid.x;
	mov.u32 	%r24, %tid.x;
	mad.lo.s32 	%r2, %r22, %r23, %r24;
	setp.ge.s32 	%p1, %r1, %r18;
	setp.ge.s32 	%p2, %r2, %r17;
	or.pred  	%p3, %p1, %p2;
	@%p3 bra 	$L__BB0_14;
	setp.lt.s32 	%p4, %r17, 1;
	mov.f32 	%f67, 0f00000000;
	@%p4 bra 	$L__BB0_13;
	mul.lo.s32 	%r3, %r17, %r1;
	and.b32  	%r4, %r17, 7;
	setp.lt.u32 	%p5, %r17, 8;
	mov.f32 	%f67, 0f00000000;
	mov.b32 	%r38, 0;
	@%p5 bra 	$L__BB0_5;
	and.b32  	%r38, %r17, 2147483640;
	neg.s32 	%r36, %r38;
	mul.wide.u32 	%rd16, %r17, 4;
	add.s64 	%rd3, %rd1, %rd16;
	mul.wide.u32 	%rd17, %r17, 8;
	add.s64 	%rd4, %rd1, %rd17;
	mul.wide.u32 	%rd18, %r17, 12;
	add.s64 	%rd5, %rd1, %rd18;
	mul.wide.u32 	%rd19, %r17, 16;
	add.s64 	%rd6, %rd1, %rd19;
	mul.wide.u32 	%rd20, %r17, 20;
	add.s64 	%rd7, %rd1, %rd20;
	mul.wide.u32 	%rd21, %r17, 24;
	add.s64 	%rd8, %rd1, %rd21;
	mul.wide.u32 	%rd22, %r17, 28;
	add.s64 	%rd9, %rd1, %rd22;
	mul.wide.u32 	%rd23, %r3, 4;
	add.s64 	%rd24, %rd23, %rd2;
	add.s64 	%rd66, %rd24, 16;
	mov.f32 	%f67, 0f00000000;
	mov.u32 	%r35, %r2;
$L__BB0_4:
	.pragma "nounroll";
	mul.wide.s32 	%rd25, %r35, 4;
	add.s64 	%rd26, %rd3, %rd25;
	add.s64 	%rd27, %rd4, %rd25;
	add.s64 	%rd28, %rd5, %rd25;
	add.s64 	%rd29, %rd6, %rd25;
	add.s64 	%rd30, %rd7, %rd25;
	add.s64 	%rd31, %rd8, %rd25;
	add.s64 	%rd32, %rd9, %rd25;
	add.s64 	%rd33, %rd1, %rd25;
	ld.global.f32 	%f17, [%rd66+-16];
	ld.global.f32 	%f18, [%rd33];
	fma.rn.f32 	%f19, %f17, %f18, %f67;
	ld.global.f32 	%f20, [%rd66+-12];
	ld.global.f32 	%f21, [%rd26];
	fma.rn.f32 	%f22, %f20, %f21, %f19;
	ld.global.f32 	%f23, [%rd66+-8];
	ld.global.f32 	%f24, [%rd27];
	fma.rn.f32 	%f25, %f23, %f24, %f22;
	ld.global.f32 	%f26, [%rd66+-4];
	ld.global.f32 	%f27, [%rd28];
	fma.rn.f32 	%f28, %f26, %f27, %f25;
	ld.global.f32 	%f29, [%rd66];
	ld.global.f32 	%f30, [%rd29];
	fma.rn.f32 	%f31, %f29, %f30, %f28;
	ld.global.f32 	%f32, [%rd66+4];
	ld.global.f32 	%f33, [%rd30];
	fma.rn.f32 	%f34, %f32, %f33, %f31;
	ld.global.f32 	%f35, [%rd66+8];
	ld.global.f32 	%f36, [%rd31];
	fma.rn.f32 	%f37, %f35, %f36, %f34;
	ld.global.f32 	%f38, [%rd66+12];
	ld.global.f32 	%f39, [%rd32];
	fma.rn.f32 	%f67, %f38, %f39, %f37;
	add.s32 	%r36, %r36, 8;
	shl.b32 	%r26, %r17, 3;
	add.s32 	%r35, %r35, %r26;
	add.s64 	%rd66, %rd66, 32;
	setp.ne.s32 	%p6, %r36, 0;
	@%p6 bra 	$L__BB0_4;
$L__BB0_5:
	setp.eq.s32 	%p7, %r4, 0;
	@%p7 bra 	$L__BB0_13;
	and.b32  	%r12, %r17, 3;
	setp.lt.u32 	%p8, %r4, 4;
	@%p8 bra 	$L__BB0_8;
	add.s32 	%r27, %r38, %r3;
	mul.wide.u32 	%rd34, %r27, 4;
	add.s64 	%rd35, %rd2, %rd34;
	ld.global.f32 	%f41, [%rd35];
	mad.lo.s32 	%r28, %r38, %r17, %r2;
	mul.wide.s32 	%rd36, %r28, 4;
	add.s64 	%rd37, %rd1, %rd36;
	ld.global.f32 	%f42, [%rd37];
	fma.rn.f32 	%f43, %f41, %f42, %f67;
	cvt.u64.u32 	%rd38, %r3;
	cvt.u64.u32 	%rd39, %r38;
	add.s64 	%rd40, %rd39, %rd38;
	shl.b64 	%rd41, %rd40, 2;
	add.s64 	%rd42, %rd2, %rd41;
	ld.global.f32 	%f44, [%rd42+4];
	mul.wide.u32 	%rd43, %r17, 4;
	add.s64 	%rd44, %rd37, %rd43;
	ld.global.f32 	%f45, [%rd44];
	fma.rn.f32 	%f46, %f44, %f45, %f43;
	ld.global.f32 	%f47, [%rd42+8];
	add.s64 	%rd45, %rd44, %rd43;
	ld.global.f32 	%f48, [%rd45];
	fma.rn.f32 	%f49, %f47, %f48, %f46;
	ld.global.f32 	%f50, [%rd42+12];
	add.s64 	%rd46, %rd45, %rd43;
	ld.global.f32 	%f51, [%rd46];
	fma.rn.f32 	%f67, %f50, %f51, %f49;
	add.s32 	%r38, %r38, 4;
$L__BB0_8:
	setp.eq.s32 	%p9, %r12, 0;
	@%p9 bra 	$L__BB0_13;
	setp.eq.s32 	%p10, %r12, 1;
	@%p10 bra 	$L__BB0_11;
	add.s32 	%r29, %r38, %r3;
	mul.wide.u32 	%rd47, %r29, 4;
	add.s64 	%rd48, %rd2, %rd47;
	ld.global.f32 	%f53, [%rd48];
	mad.lo.s32 	%r30, %r38, %r17, %r2;
	mul.wide.s32 	%rd49, %r30, 4;
	add.s64 	%rd50, %rd1, %rd49;
	ld.global.f32 	%f54, [%rd50];
	fma.rn.f32 	%f55, %f53, %f54, %f67;
	cvt.u64.u32 	%rd51, %r3;
	cvt.u64.u32 	%rd52, %r38;
	add.s64 	%rd53, %rd52, %rd51;
	shl.b64 	%rd54, %rd53, 2;
	add.s64 	%rd55, %rd2, %rd54;
	ld.global.f32 	%f56, [%rd55+4];
	mul.wide.u32 	%rd56, %r17, 4;
	add.s64 	%rd57, %rd50, %rd56;
	ld.global.f32 	%f57, [%rd57];
	fma.rn.f32 	%f67, %f56, %f57, %f55;
	add.s32 	%r38, %r38, 2;
$L__BB0_11:
	and.b32  	%r31, %r17, 1;
	setp.eq.b32 	%p11, %r31, 1;
	not.pred 	%p12, %p11;
	@%p12 bra 	$L__BB0_13;
	add.s32 	%r32, %r38, %r3;
	mul.wide.u32 	%rd58, %r32, 4;
	add.s64 	%rd59, %rd2, %rd58;
	ld.global.f32 	%f58, [%rd59];
	mad.lo.s32 	%r33, %r38, %r17, %r2;
	mul.wide.s32 	%rd60, %r33, 4;
	add.s64 	%rd61, %rd1, %rd60;
	ld.global.f32 	%f59, [%rd61];
	fma.rn.f32 	%f67, %f58, %f59, %f67;
$L__BB0_13:
	ld.param.u64 	%rd65, [_Z14matrixMultiplyPfS_S_ii_param_2];
	mad.lo.s32 	%r34, %r17, %r1, %r2;
	cvta.to.global.u64 	%rd62, %rd65;
	mul.wide.s32 	%rd63, %r34, 4;
	add.s64 	%rd64, %rd62, %rd63;
	st.global.f32 	[%rd64], %f67;
$L__BB0_14:
	ret;

}
	// .globl	_Z7softmaxPfii
.visible .entry _Z7softmaxPfii(
	.param .u64 .ptr .align 1 _Z7softmaxPfii_param_0,
	.param .u32 _Z7softmaxPfii_param_1,
	.param .u32 _Z7softmaxPfii_param_2
)
{
	.reg .pred 	%p<29>;
	.reg .b32 	%r<123>;
	.reg .b32 	%f<366>;
	.reg .b64 	%rd<30>;

	ld.param.u64 	%rd5, [_Z7softmaxPfii_param_0];
	ld.param.u32 	%r59, [_Z7softmaxPfii_param_1];
	ld.param.u32 	%r58, [_Z7softmaxPfii_param_2];
	cvta.to.global.u64 	%rd1, %rd5;
	mov.u32 	%r60, %ctaid.x;
	mov.u32 	%r61, %ntid.x;
	mov.u32 	%r62, %tid.x;
	mad.lo.s32 	%r1, %r60, %r61, %r62;
	setp.ge.s32 	%p1, %r1, %r59;
	@%p1 bra 	$L__BB1_39;
	setp.lt.s32 	%p2, %r58, 1;
	mov.f32 	%f356, 0fCE6E6B28;
	@%p2 bra 	$L__BB1_14;
	mul.lo.s32 	%r2, %r58, %r1;
	and.b32  	%r3, %r58, 15;
	setp.lt.u32 	%p3, %r58, 16;
	mov.f32 	%f356, 0fCE6E6B28;
	mov.b32 	%r104, 0;
	@%p3 bra 	$L__BB1_5;
	and.b32  	%r104, %r58, 2147483632;
	neg.s32 	%r110, %r104;
	add.s64 	%rd2, %rd1, 32;
	mov.f32 	%f356, 0fCE6E6B28;
	mov.u32 	%r109, %r2;
$L__BB1_4:
	.pragma "nounroll";
	mul.wide.s32 	%rd6, %r109, 4;
	add.s64 	%rd7, %rd2, %rd6;
	ld.global.f32 	%f30, [%rd7+-32];
	max.f32 	%f31, %f356, %f30;
	ld.global.f32 	%f32, [%rd7+-28];
	max.f32 	%f33, %f31, %f32;
	ld.global.f32 	%f34, [%rd7+-24];
	max.f32 	%f35, %f33, %f34;
	ld.global.f32 	%f36, [%rd7+-20];
	max.f32 	%f37, %f35, %f36;
	ld.global.f32 	%f38, [%rd7+-16];
	max.f32 	%f39, %f37, %f38;
	ld.global.f32 	%f40, [%rd7+-12];
	max.f32 	%f41, %f39, %f40;
	ld.global.f32 	%f42, [%rd7+-8];
	max.f32 	%f43, %f41, %f42;
	ld.global.f32 	%f44, [%rd7+-4];
	max.f32 	%f45, %f43, %f44;
	ld.global.f32 	%f46, [%rd7];
	max.f32 	%f47, %f45, %f46;
	ld.global.f32 	%f48, [%rd7+4];
	max.f32 	%f49, %f47, %f48;
	ld.global.f32 	%f50, [%rd7+8];
	max.f32 	%f51, %f49, %f50;
	ld.global.f32 	%f52, [%rd7+12];
	max.f32 	%f53, %f51, %f52;
	ld.global.f32 	%f54, [%rd7+16];
	max.f32 	%f55, %f53, %f54;
	ld.global.f32 	%f56, [%rd7+20];
	max.f32 	%f57, %f55, %f56;
	ld.global.f32 	%f58, [%rd7+24];
	max.f32 	%f59, %f57, %f58;
	ld.global.f32 	%f60, [%rd7+28];
	max.f32 	%f356, %f59, %f60;
	add.s32 	%r110, %r110, 16;
	add.s32 	%r109, %r109, 16;
	setp.eq.s32 	%p4, %r110, 0;
	@%p4 bra 	$L__BB1_5;
	bra.uni 	$L__BB1_4;
$L__BB1_5:
	setp.eq.s32 	%p5, %r3, 0;
	@%p5 bra 	$L__BB1_14;
	and.b32  	%r7, %r58, 7;
	setp.lt.u32 	%p6, %r3, 8;
	@%p6 bra 	$L__BB1_8;
	add.s32 	%r64, %r104, %r2;
	mul.wide.s32 	%rd8, %r64, 4;
	add.s64 	%rd9, %rd1, %rd8;
	ld.global.f32 	%f62, [%rd9];
	max.f32 	%f63, %f356, %f62;
	ld.global.f32 	%f64, [%rd9+4];
	max.f32 	%f65, %f63, %f64;
	ld.global.f32 	%f66, [%rd9+8];
	max.f32 	%f67, %f65, %f66;
	ld.global.f32 	%f68, [%rd9+12];
	max.f32 	%f69, %f67, %f68;
	ld.global.f32 	%f70, [%rd9+16];
	max.f32 	%f71, %f69, %f70;
	ld.global.f32 	%f72, [%rd9+20];
	max.f32 	%f73, %f71, %f72;
	ld.global.f32 	%f74, [%rd9+24];
	max.f32 	%f75, %f73, %f74;
	ld.global.f32 	%f76, [%rd9+28];
	max.f32 	%f356, %f75, %f76;
	add.s32 	%r104, %r104, 8;
$L__BB1_8:
	setp.eq.s32 	%p7, %r7, 0;
	@%p7 bra 	$L__BB1_14;
	and.b32  	%r10, %r58, 3;
	setp.lt.u32 	%p8, %r7, 4;
	@%p8 bra 	$L__BB1_11;
	add.s32 	%r65, %r104, %r2;
	mul.wide.s32 	%rd10, %r65, 4;
	add.s64 	%rd11, %rd1, %rd10;
	ld.global.f32 	%f78, [%rd11];
	max.f32 	%f79, %f356, %f78;
	ld.global.f32 	%f80, [%rd11+4];
	max.f32 	%f81, %f79, %f80;
	ld.global.f32 	%f82, [%rd11+8];
	max.f32 	%f83, %f81, %f82;
	ld.global.f32 	%f84, [%rd11+12];
	max.f32 	%f356, %f83, %f84;
	add.s32 	%r104, %r104, 4;
$L__BB1_11:
	setp.eq.s32 	%p9, %r10, 0;
	@%p9 bra 	$L__BB1_14;
	add.s32 	%r108, %r104, %r2;
	neg.s32 	%r107, %r10;
$L__BB1_13:
	.pragma "nounroll";
	mul.wide.s32 	%rd12, %r108, 4;
	add.s64 	%rd13, %rd1, %rd12;
	ld.global.f32 	%f85, [%rd13];
	max.f32 	%f356, %f356, %f85;
	add.s32 	%r108, %r108, 1;
	add.s32 	%r107, %r107, 1;
	setp.ne.s32 	%p10, %r107, 0;
	@%p10 bra 	$L__BB1_13;
$L__BB1_14:
	setp.lt.s32 	%p11, %r58, 1;
	mov.f32 	%f364, 0f00000000;
	@%p11 bra 	$L__BB1_26;
	mul.lo.s32 	%r19, %r58, %r1;
	and.b32  	%r20, %r58, 7;
	setp.lt.u32 	%p12, %r58, 8;
	mov.f32 	%f364, 0f00000000;
	mov.b32 	%r111, 0;
	@%p12 bra 	$L__BB1_18;
	and.b32  	%r111, %r58, 2147483640;
	neg.s32 	%r115, %r111;
	add.s64 	%rd3, %rd1, 16;
	mov.f32 	%f364, 0f00000000;
	mov.u32 	%r114, %r19;
$L__BB1_17:
	.pragma "nounroll";
	mul.wide.s32 	%rd14, %r114, 4;
	add.s64 	%rd15, %rd3, %rd14;
	ld.global.f32 	%f90, [%rd15+-16];
	sub.f32 	%f91, %f90, %f356;
	fma.rn.f32 	%f92, %f91, 0f3BBB989D, 0f3F000000;
	cvt.sat.f32.f32 	%f93, %f92;
	mov.f32 	%f94, 0f4B400001;
	mov.f32 	%f95, 0f437C0000;
	fma.rm.f32 	%f96, %f93, %f95, %f94;
	add.f32 	%f97, %f96, 0fCB40007F;
	neg.f32 	%f98, %f97;
	fma.rn.f32 	%f99, %f91, 0f3FB8AA3B, %f98;
	fma.rn.f32 	%f100, %f91, 0f32A57060, %f99;
	mov.b32 	%r67, %f96;
	shl.b32 	%r68, %r67, 23;
	mov.b32 	%f101, %r68;
	ex2.approx.ftz.f32 	%f102, %f100;
	mul.f32 	%f103, %f102, %f101;
	st.global.f32 	[%rd15+-16], %f103;
	add.f32 	%f104, %f364, %f103;
	ld.global.f32 	%f105, [%rd15+-12];
	sub.f32 	%f106, %f105, %f356;
	fma.rn.f32 	%f107, %f106, 0f3BBB989D, 0f3F000000;
	cvt.sat.f32.f32 	%f108, %f107;
	fma.rm.f32 	%f109, %f108, %f95, %f94;
	add.f32 	%f110, %f109, 0fCB40007F;
	neg.f32 	%f111, %f110;
	fma.rn.f32 	%f112, %f106, 0f3FB8AA3B, %f111;
	fma.rn.f32 	%f113, %f106, 0f32A57060, %f112;
	mov.b32 	%r69, %f109;
	shl.b32 	%r70, %r69, 23;
	mov.b32 	%f114, %r70;
	ex2.approx.ftz.f32 	%f115, %f113;
	mul.f32 	%f116, %f115, %f114;
	st.global.f32 	[%rd15+-12], %f116;
	add.f32 	%f117, %f104, %f116;
	ld.global.f32 	%f118, [%rd15+-8];
	sub.f32 	%f119, %f118, %f356;
	fma.rn.f32 	%f120, %f119, 0f3BBB989D, 0f3F000000;
	cvt.sat.f32.f32 	%f121, %f120;
	fma.rm.f32 	%f122, %f121, %f95, %f94;
	add.f32 	%f123, %f122, 0fCB40007F;
	neg.f32 	%f124, %f123;
	fma.rn.f32 	%f125, %f119, 0f3FB8AA3B, %f124;
	fma.rn.f32 	%f126, %f119, 0f32A57060, %f125;
	mov.b32 	%r71, %f122;
	shl.b32 	%r72, %r71, 23;
	mov.b32 	%f127, %r72;
	ex2.approx.ftz.f32 	%f128, %f126;
	mul.f32 	%f129, %f128, %f127;
	st.global.f32 	[%rd15+-8], %f129;
	add.f32 	%f130, %f117, %f129;
	ld.global.f32 	%f131, [%rd15+-4];
	sub.f32 	%f132, %f131, %f356;
	fma.rn.f32 	%f133, %f132, 0f3BBB989D, 0f3F000000;
	cvt.sat.f32.f32 	%f134, %f133;
	fma.rm.f32 	%f135, %f134, %f95, %f94;
	add.f32 	%f136, %f135, 0fCB40007F;
	neg.f32 	%f137, %f136;
	fma.rn.f32 	%f138, %f132, 0f3FB8AA3B, %f137;
	fma.rn.f32 	%f139, %f132, 0f32A57060, %f138;
	mov.b32 	%r73, %f135;
	shl.b32 	%r74, %r73, 23;
	mov.b32 	%f140, %r74;
	ex2.approx.ftz.f32 	%f141, %f139;
	mul.f32 	%f142, %f141, %f140;
	st.global.f32 	[%rd15+-4], %f142;
	add.f32 	%f143, %f130, %f142;
	ld.global.f32 	%f144, [%rd15];
	sub.f32 	%f145, %f144, %f356;
	fma.rn.f32 	%f146, %f145, 0f3BBB989D, 0f3F000000;
	cvt.sat.f32.f32 	%f147, %f146;
	fma.rm.f32 	%f148, %f147, %f95, %f94;
	add.f32 	%f149, %f148, 0fCB40007F;
	neg.f32 	%f150, %f149;
	fma.rn.f32 	%f151, %f145, 0f3FB8AA3B, %f150;
	fma.rn.f32 	%f152, %f145, 0f32A57060, %f151;
	mov.b32 	%r75, %f148;
	shl.b32 	%r76, %r75, 23;
	mov.b32 	%f153, %r76;
	ex2.approx.ftz.f32 	%f154, %f152;
	mul.f32 	%f155, %f154, %f153;
	st.global.f32 	[%rd15], %f155;
	add.f32 	%f156, %f143, %f155;
	ld.global.f32 	%f157, [%rd15+4];
	sub.f32 	%f158, %f157, %f356;
	fma.rn.f32 	%f159, %f158, 0f3BBB989D, 0f3F000000;
	cvt.sat.f32.f32 	%f160, %f159;
	fma.rm.f32 	%f161, %f160, %f95, %f94;
	add.f32 	%f162, %f161, 0fCB40007F;
	neg.f32 	%f163, %f162;
	fma.rn.f32 	%f164, %f158, 0f3FB8AA3B, %f163;
	fma.rn.f32 	%f165, %f158, 0f32A57060, %f164;
	mov.b32 	%r77, %f161;
	shl.b32 	%r78, %r77, 23;
	mov.b32 	%f166, %r78;
	ex2.approx.ftz.f32 	%f167, %f165;
	mul.f32 	%f168, %f167, %f166;
	st.global.f32 	[%rd15+4], %f168;
	add.f32 	%f169, %f156, %f168;
	ld.global.f32 	%f170, [%rd15+8];
	sub.f32 	%f171, %f170, %f356;
	fma.rn.f32 	%f172, %f171, 0f3BBB989D, 0f3F000000;
	cvt.sat.f32.f32 	%f173, %f172;
	fma.rm.f32 	%f174, %f173, %f95, %f94;
	add.f32 	%f175, %f174, 0fCB40007F;
	neg.f32 	%f176, %f175;
	fma.rn.f32 	%f177, %f171, 0f3FB8AA3B, %f176;
	fma.rn.f32 	%f178, %f171, 0f32A57060, %f177;
	mov.b32 	%r79, %f174;
	shl.b32 	%r80, %r79, 23;
	mov.b32 	%f179, %r80;
	ex2.approx.ftz.f32 	%f180, %f178;
	mul.f32 	%f181, %f180, %f179;
	st.global.f32 	[%rd15+8], %f181;
	add.f32 	%f182, %f169, %f181;
	ld.global.f32 	%f183, [%rd15+12];
	sub.f32 	%f184, %f183, %f356;
	fma.rn.f32 	%f185, %f184, 0f3BBB989D, 0f3F000000;
	cvt.sat.f32.f32 	%f186, %f185;
	fma.rm.f32 	%f187, %f186, %f95, %f94;
	add.f32 	%f188, %f187, 0fCB40007F;
	neg.f32 	%f189, %f188;
	fma.rn.f32 	%f190, %f184, 0f3FB8AA3B, %f189;
	fma.rn.f32 	%f191, %f184, 0f32A57060, %f190;
	mov.b32 	%r81, %f187;
	shl.b32 	%r82, %r81, 23;
	mov.b32 	%f192, %r82;
	ex2.approx.ftz.f32 	%f193, %f191;
	mul.f32 	%f194, %f193, %f192;
	st.global.f32 	[%rd15+12], %f194;
	add.f32 	%f364, %f182, %f194;
	add.s32 	%r115, %r115, 8;
	add.s32 	%r114, %r114, 8;
	setp.eq.s32 	%p13, %r115, 0;
	@%p13 bra 	$L__BB1_18;
	bra.uni 	$L__BB1_17;
$L__BB1_18:
	setp.eq.s32 	%p14, %r20, 0;
	@%p14 bra 	$L__BB1_26;
	and.b32  	%r28, %r58, 3;
	setp.lt.u32 	%p15, %r20, 4;
	@%p15 bra 	$L__BB1_21;
	add.s32 	%r83, %r111, %r19;
	mul.wide.s32 	%rd16, %r83, 4;
	add.s64 	%rd17, %rd1, %rd16;
	ld.global.f32 	%f196, [%rd17];
	sub.f32 	%f197, %f196, %f356;
	fma.rn.f32 	%f198, %f197, 0f3BBB989D, 0f3F000000;
	cvt.sat.f32.f32 	%f199, %f198;
	mov.f32 	%f200, 0f4B400001;
	mov.f32 	%f201, 0f437C0000;
	fma.rm.f32 	%f202, %f199, %f201, %f200;
	add.f32 	%f203, %f202, 0fCB40007F;
	neg.f32 	%f204, %f203;
	fma.rn.f32 	%f205, %f197, 0f3FB8AA3B, %f204;
	fma.rn.f32 	%f206, %f197, 0f32A57060, %f205;
	mov.b32 	%r84, %f202;
	shl.b32 	%r85, %r84, 23;
	mov.b32 	%f207, %r85;
	ex2.approx.ftz.f32 	%f208, %f206;
	mul.f32 	%f209, %f208, %f207;
	st.global.f32 	[%rd17], %f209;
	add.f32 	%f210, %f364, %f209;
	ld.global.f32 	%f211, [%rd17+4];
	sub.f32 	%f212, %f211, %f356;
	fma.rn.f32 	%f213, %f212, 0f3BBB989D, 0f3F000000;
	cvt.sat.f32.f32 	%f214, %f213;
	fma.rm.f32 	%f215, %f214, %f201, %f200;
	add.f32 	%f216, %f215, 0fCB40007F;
	neg.f32 	%f217, %f216;
	fma.rn.f32 	%f218, %f212, 0f3FB8AA3B, %f217;
	fma.rn.f32 	%f219, %f212, 0f32A57060, %f218;
	mov.b32 	%r86, %f215;
	shl.b32 	%r87, %r86, 23;
	mov.b32 	%f220, %r87;
	ex2.approx.ftz.f32 	%f221, %f219;
	mul.f32 	%f222, %f221, %f220;
	st.global.f32 	[%rd17+4], %f222;
	add.f32 	%f223, %f210, %f222;
	ld.global.f32 	%f224, [%rd17+8];
	sub.f32 	%f225, %f224, %f356;
	fma.rn.f32 	%f226, %f225, 0f3BBB989D, 0f3F000000;
	cvt.sat.f32.f32 	%f227, %f226;
	fma.rm.f32 	%f228, %f227, %f201, %f200;
	add.f32 	%f229, %f228, 0fCB40007F;
	neg.f32 	%f230, %f229;
	fma.rn.f32 	%f231, %f225, 0f3FB8AA3B, %f230;
	fma.rn.f32 	%f232, %f225, 0f32A57060, %f231;
	mov.b32 	%r88, %f228;
	shl.b32 	%r89, %r88, 23;
	mov.b32 	%f233, %r89;
	ex2.approx.ftz.f32 	%f234, %f232;
	mul.f32 	%f235, %f234, %f233;
	st.global.f32 	[%rd17+8], %f235;
	add.f32 	%f236, %f223, %f235;
	ld.global.f32 	%f237, [%rd17+12];
	sub.f32 	%f238, %f237, %f356;
	fma.rn.f32 	%f239, %f238, 0f3BBB989D, 0f3F000000;
	cvt.sat.f32.f32 	%f240, %f239;
	fma.rm.f32 	%f241, %f240, %f201, %f200;
	add.f32 	%f242, %f241, 0fCB40007F;
	neg.f32 	%f243, %f242;
	fma.rn.f32 	%f244, %f238, 0f3FB8AA3B, %f243;
	fma.rn.f32 	%f245, %f238, 0f32A57060, %f244;
	mov.b32 	%r90, %f241;
	shl.b32 	%r91, %r90, 23;
	mov.b32 	%f246, %r91;
	ex2.approx.ftz.f32 	%f247, %f245;
	mul.f32 	%f248, %f247, %f246;
	st.global.f32 	[%rd17+12], %f248;
	add.f32 	%f364, %f236, %f248;
	add.s32 	%r111, %r111, 4;
$L__BB1_21:
	setp.eq.s32 	%p16, %r28, 0;
	@%p16 bra 	$L__BB1_26;
	setp.eq.s32 	%p17, %r28, 1;
	@%p17 bra 	$L__BB1_24;
	add.s32 	%r92, %r111, %r19;
	mul.wide.s32 	%rd18, %r92, 4;
	add.s64 	%rd19, %rd1, %rd18;
	ld.global.f32 	%f250, [%rd19];
	sub.f32 	%f251, %f250, %f356;
	fma.rn.f32 	%f252, %f251, 0f3BBB989D, 0f3F000000;
	cvt.sat.f32.f32 	%f253, %f252;
	mov.f32 	%f254, 0f4B400001;
	mov.f32 	%f255, 0f437C0000;
	fma.rm.f32 	%f256, %f253, %f255, %f254;
	add.f32 	%f257, %f256, 0fCB40007F;
	neg.f32 	%f258, %f257;
	fma.rn.f32 	%f259, %f251, 0f3FB8AA3B, %f258;
	fma.rn.f32 	%f260, %f251, 0f32A57060, %f259;
	mov.b32 	%r93, %f256;
	shl.b32 	%r94, %r93, 23;
	mov.b32 	%f261, %r94;
	ex2.approx.ftz.f32 	%f262, %f260;
	mul.f32 	%f263, %f262, %f261;
	st.global.f32 	[%rd19], %f263;
	add.f32 	%f264, %f364, %f263;
	ld.global.f32 	%f265, [%rd19+4];
	sub.f32 	%f266, %f265, %f356;
	fma.rn.f32 	%f267, %f266, 0f3BBB989D, 0f3F000000;
	cvt.sat.f32.f32 	%f268, %f267;
	fma.rm.f32 	%f269, %f268, %f255, %f254;
	add.f32 	%f270, %f269, 0fCB40007F;
	neg.f32 	%f271, %f270;
	fma.rn.f32 	%f272, %f266, 0f3FB8AA3B, %f271;
	fma.rn.f32 	%f273, %f266, 0f32A57060, %f272;
	mov.b32 	%r95, %f269;
	shl.b32 	%r96, %r95, 23;
	mov.b32 	%f274, %r96;
	ex2.approx.ftz.f32 	%f275, %f273;
	mul.f32 	%f276, %f275, %f274;
	st.global.f32 	[%rd19+4], %f276;
	add.f32 	%f364, %f264, %f276;
	add.s32 	%r111, %r111, 2;
$L__BB1_24:
	and.b32  	%r97, %r58, 1;
	setp.eq.b32 	%p18, %r97, 1;
	not.pred 	%p19, %p18;
	@%p19 bra 	$L__BB1_26;
	add.s32 	%r98, %r111, %r19;
	mul.wide.s32 	%rd20, %r98, 4;
	add.s64 	%rd21, %rd1, %rd20;
	ld.global.f32 	%f277, [%rd21];
	sub.f32 	%f278, %f277, %f356;
	fma.rn.f32 	%f279, %f278, 0f3BBB989D, 0f3F000000;
	cvt.sat.f32.f32 	%f280, %f279;
	mov.f32 	%f281, 0f4B400001;
	mov.f32 	%f282, 0f437C0000;
	fma.rm.f32 	%f283, %f280, %f282, %f281;
	add.f32 	%f284, %f283, 0fCB40007F;
	neg.f32 	%f285, %f284;
	fma.rn.f32 	%f286, %f278, 0f3FB8AA3B, %f285;
	fma.rn.f32 	%f287, %f278, 0f32A57060, %f286;
	mov.b32 	%r99, %f283;
	shl.b32 	%r100, %r99, 23;
	mov.b32 	%f288, %r100;
	ex2.approx.ftz.f32 	%f289, %f287;
	mul.f32 	%f290, %f289, %f288;
	st.global.f32 	[%rd21], %f290;
	add.f32 	%f364, %f364, %f290;
$L__BB1_26:
	setp.lt.s32 	%p20, %r58, 1;
	@%p20 bra 	$L__BB1_39;
	mul.lo.s32 	%r33, %r58, %r1;
	and.b32  	%r34, %r58, 15;
	setp.lt.u32 	%p21, %r58, 16;
	mov.b32 	%r118, 0;
	@%p21 bra 	$L__BB1_30;
	and.b32  	%r118, %r58, 2147483632;
	neg.s32 	%r117, %r118;
	add.s64 	%rd4, %rd1, 32;
	mov.u32 	%r116, %r33;
$L__BB1_29:
	.pragma "nounroll";
	mul.wide.s32 	%rd22, %r116, 4;
	add.s64 	%rd23, %rd4, %rd22;
	ld.global.f32 	%f291, [%rd23+-32];
	div.rn.f32 	%f292, %f291, %f364;
	st.global.f32 	[%rd23+-32], %f292;
	ld.global.f32 	%f293, [%rd23+-28];
	div.rn.f32 	%f294, %f293, %f364;
	st.global.f32 	[%rd23+-28], %f294;
	ld.global.f32 	%f295, [%rd23+-24];
	div.rn.f32 	%f296, %f295, %f364;
	st.global.f32 	[%rd23+-24], %f296;
	ld.global.f32 	%f297, [%rd23+-20];
	div.rn.f32 	%f298, %f297, %f364;
	st.global.f32 	[%rd23+-20], %f298;
	ld.global.f32 	%f299, [%rd23+-16];
	div.rn.f32 	%f300, %f299, %f364;
	st.global.f32 	[%rd23+-16], %f300;
	ld.global.f32 	%f301, [%rd23+-12];
	div.rn.f32 	%f302, %f301, %f364;
	st.global.f32 	[%rd23+-12], %f302;
	ld.global.f32 	%f303, [%rd23+-8];
	div.rn.f32 	%f304, %f303, %f364;
	st.global.f32 	[%rd23+-8], %f304;
	ld.global.f32 	%f305, [%rd23+-4];
	div.rn.f32 	%f306, %f305, %f364;
	st.global.f32 	[%rd23+-4], %f306;
	ld.global.f32 	%f307, [%rd23];
	div.rn.f32 	%f308, %f307, %f364;
	st.global.f32 	[%rd23], %f308;
	ld.global.f32 	%f309, [%rd23+4];
	div.rn.f32 	%f310, %f309, %f364;
	st.global.f32 	[%rd23+4], %f310;
	ld.global.f32 	%f311, [%rd23+8];
	div.rn.f32 	%f312, %f311, %f364;
	st.global.f32 	[%rd23+8], %f312;
	ld.global.f32 	%f313, [%rd23+12];
	div.rn.f32 	%f314, %f313, %f364;
	st.global.f32 	[%rd23+12], %f314;
	ld.global.f32 	%f315, [%rd23+16];
	div.rn.f32 	%f316, %f315, %f364;
	st.global.f32 	[%rd23+16], %f316;
	ld.global.f32 	%f317, [%rd23+20];
	div.rn.f32 	%f318, %f317, %f364;
	st.global.f32 	[%rd23+20], %f318;
	ld.global.f32 	%f319, [%rd23+24];
	div.rn.f32 	%f320, %f319, %f364;
	st.global.f32 	[%rd23+24], %f320;
	ld.global.f32 	%f321, [%rd23+28];
	div.rn.f32 	%f322, %f321, %f364;
	st.global.f32 	[%rd23+28], %f322;
	add.s32 	%r117, %r117, 16;
	add.s32 	%r116, %r116, 16;
	setp.ne.s32 	%p22, %r117, 0;
	@%p22 bra 	$L__BB1_29;
$L__BB1_30:
	setp.eq.s32 	%p23, %r34, 0;
	@%p23 bra 	$L__BB1_39;
	and.b32  	%r46, %r58, 7;
	setp.lt.u32 	%p24, %r34, 8;
	@%p24 bra 	$L__BB1_33;
	add.s32 	%r102, %r118, %r33;
	mul.wide.s32 	%rd24, %r102, 4;
	add.s64 	%rd25, %rd1, %rd24;
	ld.global.f32 	%f323, [%rd25];
	div.rn.f32 	%f324, %f323, %f364;
	st.global.f32 	[%rd25], %f324;
	ld.global.f32 	%f325, [%rd25+4];
	div.rn.f32 	%f326, %f325, %f364;
	st.global.f32 	[%rd25+4], %f326;
	ld.global.f32 	%f327, [%rd25+8];
	div.rn.f32 	%f328, %f327, %f364;
	st.global.f32 	[%rd25+8], %f328;
	ld.global.f32 	%f329, [%rd25+12];
	div.rn.f32 	%f330, %f329, %f364;
	st.global.f32 	[%rd25+12], %f330;
	ld.global.f32 	%f331, [%rd25+16];
	div.rn.f32 	%f332, %f331, %f364;
	st.global.f32 	[%rd25+16], %f332;
	ld.global.f32 	%f333, [%rd25+20];
	div.rn.f32 	%f334, %f333, %f364;
	st.global.f32 	[%rd25+20], %f334;
	ld.global.f32 	%f335, [%rd25+24];
	div.rn.f32 	%f336, %f335, %f364;
	st.global.f32 	[%rd25+24], %f336;
	ld.global.f32 	%f337, [%rd25+28];
	div.rn.f32 	%f338, %f337, %f364;
	st.global.f32 	[%rd25+28], %f338;
	add.s32 	%r118, %r118, 8;
$L__BB1_33:
	setp.eq.s32 	%p25, %r46, 0;
	@%p25 bra 	$L__BB1_39;
	and.b32  	%r49, %r58, 3;
	setp.lt.u32 	%p26, %r46, 4;
	@%p26 bra 	$L__BB1_36;
	add.s32 	%r103, %r118, %r33;
	mul.wide.s32 	%rd26, %r103, 4;
	add.s64 	%rd27, %rd1, %rd26;
	ld.global.f32 	%f339, [%rd27];
	div.rn.f32 	%f340, %f339, %f364;
	st.global.f32 	[%rd27], %f340;
	ld.global.f32 	%f341, [%rd27+4];
	div.rn.f32 	%f342, %f341, %f364;
	st.global.f32 	[%rd27+4], %f342;
	ld.global.f32 	%f343, [%rd27+8];
	div.rn.f32 	%f344, %f343, %f364;
	st.global.f32 	[%rd27+8], %f344;
	ld.global.f32 	%f345, [%rd27+12];
	div.rn.f32 	%f346, %f345, %f364;
	st.global.f32 	[%rd27+12], %f346;
	add.s32 	%r118, %r118, 4;
$L__BB1_36:
	setp.eq.s32 	%p27, %r49, 0;
	@%p27 bra 	$L__BB1_39;
	add.s32 	%r122, %r118, %r33;
	neg.s32 	%r121, %r49;
$L__BB1_38:
	.pragma "nounroll";
	mul.wide.s32 	%rd28, %r122, 4;
	add.s64 	%rd29, %rd1, %rd28;
	ld.global.f32 	%f347, [%rd29];
	div.rn.f32 	%f348, %f347, %f364;
	st.global.f32 	[%rd29], %f348;
	add.s32 	%r122, %r122, 1;
	add.s32 	%r121, %r121, 1;
	setp.ne.s32 	%p28, %r121, 0;
	@%p28 bra 	$L__BB1_38;
$L__BB1_39:
	ret;

}


// ===== COMPILED SASS (sm_100) =====

	.target	sm_100

	.elftype	@"ET_EXEC"


//--------------------- .note.nv.tkinfo           --------------------------
	.section	.note.nv.tkinfo,"",@"SHT_NOTE"
	.sectionflags	@"SHF_NOTE_NV_TKINFO"
	.tkinfo
        /*0018*/ 	.word	0x00000002
        /*0030*/ 	.string	""
        /*0030*/ 	.string	"ptxas"
        /*0030*/ 	.string	"Cuda compilation tools, release 13.0, V13.0.88"
        /*0030*/ 	.string	"Build cuda_13.0.r13.0/compiler.36424714_0"
        /*0030*/ 	.string	"-arch sm_100 -m 64 "



//--------------------- .note.nv.cuinfo           --------------------------
	.section	.note.nv.cuinfo,"",@"SHT_NOTE"
	.sectionflags	@"SHF_NOTE_NV_CUINFO"
        /*0018*/ 	.short	0x0002
        /*001a*/ 	.short	0x0064
        /*001c*/ 	.short	0x0082
	.zero		2


//--------------------- .nv.info                  --------------------------
	.section	.nv.info,"",@"SHT_CUDA_INFO"
	.align	4


	//----- nvinfo : EIATTR_REGCOUNT
	.align		4
        /*0000*/ 	.byte	0x04, 0x2f
        /*0002*/ 	.short	(.L_1 - .L_0)
	.align		4
.L_0:
        /*0004*/ 	.word	index@(_Z14matrixMultiplyPfS_S_ii)
        /*0008*/ 	.word	0x0000001e


	//----- nvinfo : EIATTR_FRAME_SIZE
	.align		4
.L_1:
        /*000c*/ 	.byte	0x04, 0x11
        /*000e*/ 	.short	(.L_3 - .L_2)
	.align		4
.L_2:
        /*0010*/ 	.word	index@(_Z14matrixMultiplyPfS_S_ii)
        /*0014*/ 	.word	0x00000000


	//----- nvinfo : EIATTR_REGCOUNT
	.align		4
.L_3:
        /*0018*/ 	.byte	0x04, 0x2f
        /*001a*/ 	.short	(.L_5 - .L_4)
	.align		4
.L_4:
        /*001c*/ 	.word	index@(_Z7softmaxPfii)
        /*0020*/ 	.word	0x0000001e


	//----- nvinfo : EIATTR_FRAME_SIZE
	.align		4
.L_5:
        /*0024*/ 	.byte	0x04, 0x11
        /*0026*/ 	.short	(.L_7 - .L_6)
	.align		4
.L_6:
        /*0028*/ 	.word	index@($__internal_0_$__cuda_sm3x_div_rn_noftz_f32_slowpath)
        /*002c*/ 	.word	0x00000000


	//----- nvinfo : EIATTR_FRAME_SIZE
	.align		4
.L_7:
        /*0030*/ 	.byte	0x04, 0x11
        /*0032*/ 	.short	(.L_9 - .L_8)
	.align		4
.L_8:
        /*0034*/ 	.word	index@(_Z7softmaxPfii)
        /*0038*/ 	.word	0x00000000


	//----- nvinfo : EIATTR_MIN_STACK_SIZE
	.align		4
.L_9:
        /*003c*/ 	.byte	0x04, 0x12
        /*003e*/ 	.short	(.L_11 - .L_10)
	.align		4
.L_10:
        /*0040*/ 	.word	index@(_Z7softmaxPfii)
        /*0044*/ 	.word	0x00000000


	//----- nvinfo : EIATTR_MIN_STACK_SIZE
	.align		4
.L_11:
        /*0048*/ 	.byte	0x04, 0x12
        /*004a*/ 	.short	(.L_13 - .L_12)
	.align		4
.L_12:
        /*004c*/ 	.word	index@(_Z14matrixMultiplyPfS_S_ii)
        /*0050*/ 	.word	0x00000000
.L_13:


//--------------------- .nv.compat                --------------------------
	.section	.nv.compat,"",@"SHT_CUDA_COMPAT_INFO"
	.align	4
        /*0000*/ 	.byte	0x02, 0x09, 0x00, 0x00, 0x02, 0x02, 0x01, 0x00, 0x02, 0x05, 0x05, 0x00, 0x03, 0x07, 0x01, 0x01
        /*0010*/ 	.byte	0x02, 0x03, 0x00, 0x00, 0x02, 0x06, 0x01, 0x00, 0x04, 0x0b, 0x08, 0x00, 0x01, 0x00, 0x00, 0x00
        /*0020*/ 	.byte	0x00, 0x00, 0x00, 0x00


//--------------------- .nv.info._Z7softmaxPfii   --------------------------
	.section	.nv.info._Z7softmaxPfii,"",@"SHT_CUDA_INFO"
	.sectionflags	@""
	.align	4


	//----- nvinfo : EIATTR_CUDA_API_VERSION
	.align		4
        /*0000*/ 	.byte	0x04, 0x37
        /*0002*/ 	.short	(.L_15 - .L_14)
.L_14:
        /*0004*/ 	.word	0x00000082


	//----- nvinfo : EIATTR_KPARAM_INFO
	.align		4
.L_15:
        /*0008*/ 	.byte	0x04, 0x17
        /*000a*/ 	.short	(.L_17 - .L_16)
.L_16:
        /*000c*/ 	.word	0x00000000
        /*0010*/ 	.short	0x0002
        /*0012*/ 	.short	0x000c
        /*0014*/ 	.byte	0x00, 0xf0, 0x11, 0x00


	//----- nvinfo : EIATTR_KPARAM_INFO
	.align		4
.L_17:
        /*0018*/ 	.byte	0x04, 0x17
        /*001a*/ 	.short	(.L_19 - .L_18)
.L_18:
        /*001c*/ 	.word	0x00000000
        /*0020*/ 	.short	0x0001
        /*0022*/ 	.short	0x0008
        /*0024*/ 	.byte	0x00, 0xf0, 0x11, 0x00


	//----- nvinfo : EIATTR_KPARAM_INFO
	.align		4
.L_19:
        /*0028*/ 	.byte	0x04, 0x17
        /*002a*/ 	.short	(.L_21 - .L_20)
.L_20:
        /*002c*/ 	.word	0x00000000
        /*0030*/ 	.short	0x0000
        /*0032*/ 	.short	0x0000
        /*0034*/ 	.byte	0x00, 0xf5, 0x21, 0x00


	//----- nvinfo : EIATTR_SPARSE_MMA_MASK
	.align		4
.L_21:
        /*0038*/ 	.byte	0x03, 0x50
        /*003a*/ 	.short	0x0000


	//----- nvinfo : EIATTR_MAXREG_COUNT
	.align		4
        /*003c*/ 	.byte	0x03, 0x1b
        /*003e*/ 	.short	0x00ff


	//----- nvinfo : EIATTR_MERCURY_ISA_VERSION
	.align		4
        /*0040*/ 	.byte	0x03, 0x5f
        /*0042*/ 	.short	0x0101


	//----- nvinfo : EIATTR_VRC_CTA_INIT_COUNT
	.align		4
        /*0044*/ 	.byte	0x02, 0x4a
	.zero		1
	.zero		1


	//----- nvinfo : EIATTR_EXIT_INSTR_OFFSETS
	.align		4
        /*0048*/ 	.byte	0x04, 0x1c
        /*004a*/ 	.short	(.L_23 - .L_22)


	//   ....[0]....
.L_22:
        /*004c*/ 	.word	0x00000070


	//   ....[1]....
        /*0050*/ 	.word	0x00001580


	//   ....[2]....
        /*0054*/ 	.word	0x00002630


	//   ....[3]....
        /*0058*/ 	.word	0x00002e90


	//   ....[4]....
        /*005c*/ 	.word	0x00003310


	//   ....[5]....
        /*0060*/ 	.word	0x00003490


	//----- nvinfo : EIATTR_CRS_STACK_SIZE
	.align		4
.L_23:
        /*0064*/ 	.byte	0x04, 0x1e
        /*0066*/ 	.short	(.L_25 - .L_24)
.L_24:
        /*0068*/ 	.word	0x00000000


	//----- nvinfo : EIATTR_CBANK_PARAM_SIZE
	.align		4
.L_25:
        /*006c*/ 	.byte	0x03, 0x19
        /*006e*/ 	.short	0x0010


	//----- nvinfo : EIATTR_PARAM_CBANK
	.align		4
        /*0070*/ 	.byte	0x04, 0x0a
        /*0072*/ 	.short	(.L_27 - .L_26)
	.align		4
.L_26:
        /*0074*/ 	.word	index@(.nv.constant0._Z7softmaxPfii)
        /*0078*/ 	.short	0x0380
        /*007a*/ 	.short	0x0010


	//----- nvinfo : EIATTR_SW_WAR
	.align		4
.L_27:
        /*007c*/ 	.byte	0x04, 0x36
        /*007e*/ 	.short	(.L_29 - .L_28)
.L_28:
        /*0080*/ 	.word	0x00000008
.L_29:


//--------------------- .nv.info._Z14matrixMultiplyPfS_S_ii --------------------------
	.section	.nv.info._Z14matrixMultiplyPfS_S_ii,"",@"SHT_CUDA_INFO"
	.sectionflags	@""
	.align	4


	//----- nvinfo : EIATTR_CUDA_API_VERSION
	.align		4
        /*0000*/ 	.byte	0x04, 0x37
        /*0002*/ 	.short	(.L_31 - .L_30)
.L_30:
        /*0004*/ 	.word	0x00000082


	//----- nvinfo : EIATTR_KPARAM_INFO
	.align		4
.L_31:
        /*0008*/ 	.byte	0x04, 0x17
        /*000a*/ 	.short	(.L_33 - .L_32)
.L_32:
        /*000c*/ 	.word	0x00000000
        /*0010*/ 	.short	0x0004
        /*0012*/ 	.short	0x001c
        /*0014*/ 	.byte	0x00, 0xf0, 0x11, 0x00


	//----- nvinfo : EIATTR_KPARAM_INFO
	.align		4
.L_33:
        /*0018*/ 	.byte	0x04, 0x17
        /*001a*/ 	.short	(.L_35 - .L_34)
.L_34:
        /*001c*/ 	.word	0x00000000
        /*0020*/ 	.short	0x0003
        /*0022*/ 	.short	0x0018
        /*0024*/ 	.byte	0x00, 0xf0, 0x11, 0x00


	//----- nvinfo : EIATTR_KPARAM_INFO
	.align		4
.L_35:
        /*0028*/ 	.byte	0x04, 0x17
        /*002a*/ 	.short	(.L_37 - .L_36)
.L_36:
        /*002c*/ 	.word	0x00000000
        /*0030*/ 	.short	0x0002
        /*0032*/ 	.short	0x0010
        /*0034*/ 	.byte	0x00, 0xf5, 0x21, 0x00


	//----- nvinfo : EIATTR_KPARAM_INFO
	.align		4
.L_37:
        /*0038*/ 	.byte	0x04, 0x17
        /*003a*/ 	.short	(.L_39 - .L_38)
.L_38:
        /*003c*/ 	.word	0x00000000
        /*0040*/ 	.short	0x0001
        /*0042*/ 	.short	0x0008
        /*0044*/ 	.byte	0x00, 0xf5, 0x21, 0x00


	//----- nvinfo : EIATTR_KPARAM_INFO
	.align		4
.L_39:
        /*0048*/ 	.byte	0x04, 0x17
        /*004a*/ 	.short	(.L_41 - .L_40)
.L_40:
        /*004c*/ 	.word	0x00000000
        /*0050*/ 	.short	0x0000
        /*0052*/ 	.short	0x0000
        /*0054*/ 	.byte	0x00, 0xf5, 0x21, 0x00


	//----- nvinfo : EIATTR_SPARSE_MMA_MASK
	.align		4
.L_41:
        /*0058*/ 	.byte	0x03, 0x50
        /*005a*/ 	.short	0x0000


	//----- nvinfo : EIATTR_MAXREG_COUNT
	.align		4
        /*005c*/ 	.byte	0x03, 0x1b
        /*005e*/ 	.short	0x00ff


	//----- nvinfo : EIATTR_MERCURY_ISA_VERSION
	.align		4
        /*0060*/ 	.byte	0x03, 0x5f
        /*0062*/ 	.short	0x0101


	//----- nvinfo : EIATTR_VRC_CTA_INIT_COUNT
	.align		4
        /*0064*/ 	.byte	0x02, 0x4a
	.zero		1
	.zero		1


	//----- nvinfo : EIATTR_EXIT_INSTR_OFFSETS
	.align		4
        /*0068*/ 	.byte	0x04, 0x1c
        /*006a*/ 	.short	(.L_43 - .L_42)


	//   ....[0]....
.L_42:
        /*006c*/ 	.word	0x000000c0


	//   ....[1]....
        /*0070*/ 	.word	0x00000ae0


	//----- nvinfo : EIATTR_CBANK_PARAM_SIZE
	.align		4
.L_43:
        /*0074*/ 	.byte	0x03, 0x19
        /*0076*/ 	.short	0x0020


	//----- nvinfo : EIATTR_PARAM_CBANK
	.align		4
        /*0078*/ 	.byte	0x04, 0x0a
        /*007a*/ 	.short	(.L_45 - .L_44)
	.align		4
.L_44:
        /*007c*/ 	.word	index@(.nv.constant0._Z14matrixMultiplyPfS_S_ii)
        /*0080*/ 	.short	0x0380
        /*0082*/ 	.short	0x0020


	//----- nvinfo : EIATTR_SW_WAR
	.align		4
.L_45:
        /*0084*/ 	.byte	0x04, 0x36
        /*0086*/ 	.short	(.L_47 - .L_46)
.L_46:
        /*0088*/ 	.word	0x00000008
.L_47:


//--------------------- .nv.callgraph             --------------------------
	.section	.nv.callgraph,"",@"SHT_CUDA_CALLGRAPH"
	.align	4
	.sectionentsize	8
	.align		4
        /*0000*/ 	.word	0x00000000
	.align		4
        /*0004*/ 	.word	0xffffffff
	.align		4
        /*0008*/ 	.word	0x00000000
	.align		4
        /*000c*/ 	.word	0xfffffffe
	.align		4
        /*0010*/ 	.word	0x00000000
	.align		4
        /*0014*/ 	.word	0xfffffffd
	.align		4
        /*0018*/ 	.word	0x00000000
	.align		4
        /*001c*/ 	.word	0xfffffffc


//--------------------- .text._Z7softmaxPfii      --------------------------
	.section	.text._Z7softmaxPfii,"ax",@progbits
	.align	128
        .global         _Z7softmaxPfii
        .type           _Z7softmaxPfii,@function
        .size           _Z7softmaxPfii,(.L_x_91 - _Z7softmaxPfii)
        .other          _Z7softmaxPfii,@"STO_CUDA_ENTRY STV_DEFAULT"
_Z7softmaxPfii:
.text._Z7softmaxPfii:
[----:B------:R-:W-:Y:S01]  /*0000*/  LDC R1, c[0x0][0x37c] ;  /* 0x0000df00ff017b82 */ /* 0x000fe20000000800 */
[----:B------:R-:W0:Y:S07]  /*0010*/  S2R R3, SR_TID.X ;  /* 0x0000000000037919 */ /* 0x000e2e0000002100 */
[----:B------:R-:W0:Y:S01]  /*0020*/  S2UR UR4, SR_CTAID.X ;  /* 0x00000000000479c3 */ /* 0x000e220000002500 */
[----:B------:R-:W1:Y:S07]  /*0030*/  LDCU UR5, c[0x0][0x388] ;  /* 0x00007100ff0577ac */ /* 0x000e6e0008000800 */
[----:B------:R-:W0:Y:S02]  /*0040*/  LDC R2, c[0x0][0x360] ;  /* 0x0000d800ff027b82 */ /* 0x000e240000000800 */
[----:B0-----:R-:W-:-:S05]  /*0050*/  IMAD R2, R2, UR4, R3 ;  /* 0x0000000402027c24 */ /* 0x001fca000f8e0203 */
[----:B-1----:R-:W-:-:S13]  /*0060*/  ISETP.GE.AND P0, PT, R2, UR5, PT ;  /* 0x0000000502007c0c */ /* 0x002fda000bf06270 */
[----:B------:R-:W-:Y:S05]  /*0070*/  @P0 EXIT ;  /* 0x000000000000094d */ /* 0x000fea0003800000 */
[----:B------:R-:W0:Y:S01]  /*0080*/  LDCU UR5, c[0x0][0x38c] ;  /* 0x00007180ff0577ac */ /* 0x000e220008000800 */
[----:B------:R-:W-:Y:S01]  /*0090*/  HFMA2 R0, -RZ, RZ, -25.71875, 3664 ;  /* 0xce6e6b28ff007431 */ /* 0x000fe200000001ff */
[----:B------:R-:W1:Y:S01]  /*00a0*/  LDCU.64 UR10, c[0x0][0x358] ;  /* 0x00006b00ff0a77ac */ /* 0x000e620008000a00 */
[----:B0-----:R-:W-:-:S09]  /*00b0*/  UISETP.GE.AND UP0, UPT, UR5, 0x1, UPT ;  /* 0x000000010500788c */ /* 0x001fd2000bf06270 */
[----:B-1----:R-:W-:Y:S05]  /*00c0*/  BRA.U !UP0, `(.L_x_0) ;  /* 0x0000000508747547 */ /* 0x002fea000b800000 */
[----:B------:R-:W-:Y:S02]  /*00d0*/  UISETP.GE.U32.AND UP1, UPT, UR5, 0x10, UPT ;  /* 0x000000100500788c */ /* 0x000fe4000bf26070 */
[----:B------:R-:W-:Y:S01]  /*00e0*/  IMAD R3, R2, UR5, RZ ;  /* 0x0000000502037c24 */ /* 0x000fe2000f8e02ff */
[----:B------:R-:W-:Y:S01]  /*00f0*/  ULOP3.LUT UR8, UR5, 0xf, URZ, 0xc0, !UPT ;  /* 0x0000000f05087892 */ /* 0x000fe2000f8ec0ff */
[----:B------:R-:W-:Y:S01]  /*0100*/  MOV R0, 0xce6e6b28 ;  /* 0xce6e6b2800007802 */ /* 0x000fe20000000f00 */
[----:B------:R-:W-:Y:S02]  /*0110*/  UMOV UR4, URZ ;  /* 0x000000ff00047c82 */ /* 0x000fe40008000000 */
[----:B------:R-:W-:Y:S02]  /*0120*/  UISETP.NE.AND UP0, UPT, UR8, URZ, UPT ;  /* 0x000000ff0800728c */ /* 0x000fe4000bf05270 */
[----:B------:R-:W-:Y:S09]  /*0130*/  BRA.U !UP1, `(.L_x_1) ;  /* 0x0000000109987547 */ /* 0x000ff2000b800000 */
[----:B------:R-:W0:Y:S01]  /*0140*/  LDCU.64 UR6, c[0x0][0x380] ;  /* 0x00007000ff0677ac */ /* 0x000e220008000a00 */
[----:B------:R-:W-:Y:S02]  /*0150*/  MOV R0, 0xce6e6b28 ;  /* 0xce6e6b2800007802 */ /* 0x000fe40000000f00 */
[----:B------:R-:W-:Y:S01]  /*0160*/  MOV R6, R3 ;  /* 0x0000000300067202 */ /* 0x000fe20000000f00 */
[----:B------:R-:W-:-:S04]  /*0170*/  ULOP3.LUT UR4, UR5, 0x7ffffff0, URZ, 0xc0, !UPT ;  /* 0x7ffffff005047892 */ /* 0x000fc8000f8ec0ff */
[----:B------:R-:W-:Y:S02]  /*0180*/  UIADD3 UR9, UPT, UPT, -UR4, URZ, URZ ;  /* 0x000000ff04097290 */ /* 0x000fe4000fffe1ff */
[----:B0-----:R-:W-:-:S04]  /*0190*/  UIADD3 UR5, UP1, UPT, UR6, 0x20, URZ ;  /* 0x0000002006057890 */ /* 0x001fc8000ff3e0ff */
[----:B------:R-:W-:-:S12]  /*01a0*/  UIADD3.X UR6, UPT, UPT, URZ, UR7, URZ, UP1, !UPT ;  /* 0x00000007ff067290 */ /* 0x000fd80008ffe4ff */
.L_x_2:
[----:B------:R-:W-:Y:S02]  /*01b0*/  MOV R4, UR5 ;  /* 0x0000000500047c02 */ /* 0x000fe40008000f00 */
[----:B------:R-:W-:-:S03]  /*01c0*/  MOV R5, UR6 ;  /* 0x0000000600057c02 */ /* 0x000fc60008000f00 */
[----:B------:R-:W-:-:S05]  /*01d0*/  IMAD.WIDE R4, R6, 0x4, R4 ;  /* 0x0000000406047825 */ /* 0x000fca00078e0204 */
[----:B------:R-:W2:Y:S04]  /*01e0*/  LDG.E R7, desc[UR10][R4.64+-0x20] ;  /* 0xffffe00a04077981 */ /* 0x000ea8000c1e1900 */
[----:B------:R-:W2:Y:S04]  /*01f0*/  LDG.E R8, desc[UR10][R4.64+-0x1c] ;  /* 0xffffe40a04087981 */ /* 0x000ea8000c1e1900 */
[----:B------:R-:W3:Y:S04]  /*0200*/  LDG.E R10, desc[UR10][R4.64+-0x18] ;  /* 0xffffe80a040a7981 */ /* 0x000ee8000c1e1900 */
[----:B------:R-:W3:Y:S04]  /*0210*/  LDG.E R9, desc[UR10][R4.64+-0x14] ;  /* 0xffffec0a04097981 */ /* 0x000ee8000c1e1900 */
[----:B------:R-:W4:Y:S04]  /*0220*/  LDG.E R12, desc[UR10][R4.64+-0x10] ;  /* 0xfffff00a040c7981 */ /* 0x000f28000c1e1900 */
[----:B------:R-:W4:Y:S04]  /*0230*/  LDG.E R11, desc[UR10][R4.64+-0xc] ;  /* 0xfffff40a040b7981 */ /* 0x000f28000c1e1900 */
[----:B------:R-:W5:Y:S04]  /*0240*/  LDG.E R14, desc[UR10][R4.64+-0x8] ;  /* 0xfffff80a040e7981 */ /* 0x000f68000c1e1900 */
        /* <DEDUP_REMOVED lines=8> */
[----:B------:R-:W5:Y:S01]  /*02d0*/  LDG.E R21, desc[UR10][R4.64+0x1c] ;  /* 0x00001c0a04157981 */ /* 0x000f62000c1e1900 */
[----:B------:R-:W-:Y:S01]  /*02e0*/  UIADD3 UR9, UPT, UPT, UR9, 0x10, URZ ;  /* 0x0000001009097890 */ /* 0x000fe2000fffe0ff */
[----:B------:R-:W-:-:S03]  /*02f0*/  IADD3 R6, PT, PT, R6, 0x10, RZ ;  /* 0x0000001006067810 */ /* 0x000fc60007ffe0ff */
[----:B------:R-:W-:Y:S01]  /*0300*/  UISETP.NE.AND UP1, UPT, UR9, URZ, UPT ;  /* 0x000000ff0900728c */ /* 0x000fe2000bf25270 */
[----:B--2---:R-:W-:-:S04]  /*0310*/  FMNMX3 R7, R0, R7, R8, !PT ;  /* 0x0000000700077276 */ /* 0x004fc80007800008 */
[----:B---3--:R-:W-:-:S04]  /*0320*/  FMNMX3 R7, R7, R10, R9, !PT ;  /* 0x0000000a07077276 */ /* 0x008fc80007800009 */
[----:B----4-:R-:W-:-:S04]  /*0330*/  FMNMX3 R7, R7, R12, R11, !PT ;  /* 0x0000000c07077276 */ /* 0x010fc8000780000b */
[----:B-----5:R-:W-:-:S04]  /*0340*/  FMNMX3 R7, R7, R14, R13, !PT ;  /* 0x0000000e07077276 */ /* 0x020fc8000780000d */
[----:B------:R-:W-:-:S04]  /*0350*/  FMNMX3 R7, R7, R16, R15, !PT ;  /* 0x0000001007077276 */ /* 0x000fc8000780000f */
[----:B------:R-:W-:-:S04]  /*0360*/  FMNMX3 R7, R7, R18, R17, !PT ;  /* 0x0000001207077276 */ /* 0x000fc80007800011 */
[----:B------:R-:W-:-:S04]  /*0370*/  FMNMX3 R7, R7, R20, R19, !PT ;  /* 0x0000001407077276 */ /* 0x000fc80007800013 */
[----:B------:R-:W-:Y:S01]  /*0380*/  FMNMX3 R0, R7, R22, R21, !PT ;  /* 0x0000001607007276 */ /* 0x000fe20007800015 */
[----:B------:R-:W-:Y:S06]  /*0390*/  BRA.U UP1, `(.L_x_2) ;  /* 0xfffffffd01847547 */ /* 0x000fec000b83ffff */
.L_x_1:
[----:B------:R-:W-:Y:S05]  /*03a0*/  BRA.U !UP0, `(.L_x_0) ;  /* 0x0000000108bc7547 */ /* 0x000fea000b800000 */
[----:B------:R-:W0:Y:S01]  /*03b0*/  LDCU UR5, c[0x0][0x38c] ;  /* 0x00007180ff0577ac */ /* 0x000e220008000800 */
[----:B------:R-:W-:Y:S02]  /*03c0*/  UISETP.GE.U32.AND UP0, UPT, UR8, 0x8, UPT ;  /* 0x000000080800788c */ /* 0x000fe4000bf06070 */
[----:B0-----:R-:W-:-:S04]  /*03d0*/  ULOP3.LUT UR6, UR5, 0x7, URZ, 0xc0, !UPT ;  /* 0x0000000705067892 */ /* 0x001fc8000f8ec0ff */
[----:B------:R-:W-:-:S03]  /*03e0*/  UISETP.NE.AND UP1, UPT, UR6, URZ, UPT ;  /* 0x000000ff0600728c */ /* 0x000fc6000bf25270 */
[----:B------:R-:W-:Y:S08]  /*03f0*/  BRA.U !UP0, `(.L_x_3) ;  /* 0x0000000108407547 */ /* 0x000ff0000b800000 */
[----:B------:R-:W0:Y:S01]  /*0400*/  LDC.64 R4, c[0x0][0x380] ;  /* 0x0000e000ff047b82 */ /* 0x000e220000000a00 */
[----:B------:R-:W-:-:S05]  /*0410*/  IADD3 R7, PT, PT, R3, UR4, RZ ;  /* 0x0000000403077c10 */ /* 0x000fca000fffe0ff */
[----:B0-----:R-:W-:-:S05]  /*0420*/  IMAD.WIDE R4, R7, 0x4, R4 ;  /* 0x0000000407047825 */ /* 0x001fca00078e0204 */
[----:B------:R-:W2:Y:S04]  /*0430*/  LDG.E R7, desc[UR10][R4.64] ;  /* 0x0000000a04077981 */ /* 0x000ea8000c1e1900 */
[----:B------:R-:W2:Y:S04]  /*0440*/  LDG.E R6, desc[UR10][R4.64+0x4] ;  /* 0x0000040a04067981 */ /* 0x000ea8000c1e1900 */
[----:B------:R-:W3:Y:S04]  /*0450*/  LDG.E R9, desc[UR10][R4.64+0x8] ;  /* 0x0000080a04097981 */ /* 0x000ee8000c1e1900 */
[----:B------:R-:W3:Y:S04]  /*0460*/  LDG.E R8, desc[UR10][R4.64+0xc] ;  /* 0x00000c0a04087981 */ /* 0x000ee8000c1e1900 */
[----:B------:R-:W4:Y:S04]  /*0470*/  LDG.E R11, desc[UR10][R4.64+0x10] ;  /* 0x0000100a040b7981 */ /* 0x000f28000c1e1900 */
[----:B------:R-:W4:Y:S04]  /*0480*/  LDG.E R10, desc[UR10][R4.64+0x14] ;  /* 0x0000140a040a7981 */ /* 0x000f28000c1e1900 */
[----:B------:R-:W5:Y:S04]  /*0490*/  LDG.E R13, desc[UR10][R4.64+0x18] ;  /* 0x0000180a040d7981 */ /* 0x000f68000c1e1900 */
[----:B------:R-:W5:Y:S01]  /*04a0*/  LDG.E R12, desc[UR10][R4.64+0x1c] ;  /* 0x00001c0a040c7981 */ /* 0x000f62000c1e1900 */
[----:B------:R-:W-:Y:S01]  /*04b0*/  UIADD3 UR4, UPT, UPT, UR4, 0x8, URZ ;  /* 0x0000000804047890 */ /* 0x000fe2000fffe0ff */
[----:B--2---:R-:W-:-:S04]  /*04c0*/  FMNMX3 R6, R0, R7, R6, !PT ;  /* 0x0000000700067276 */ /* 0x004fc80007800006 */
[----:B---3--:R-:W-:-:S04]  /*04d0*/  FMNMX3 R6, R6, R9, R8, !PT ;  /* 0x0000000906067276 */ /* 0x008fc80007800008 */
[----:B----4-:R-:W-:-:S04]  /*04e0*/  FMNMX3 R6, R6, R11, R10, !PT ;  /* 0x0000000b06067276 */ /* 0x010fc8000780000a */
[----:B-----5:R-:W-:-:S07]  /*04f0*/  FMNMX3 R0, R6, R13, R12, !PT ;  /* 0x0000000d06007276 */ /* 0x020fce000780000c */
.L_x_3:
[----:B------:R-:W-:Y:S05]  /*0500*/  BRA.U !UP1, `(.L_x_0) ;  /* 0x0000000109647547 */ /* 0x000fea000b800000 */
[----:B------:R-:W-:Y:S02]  /*0510*/  UISETP.GE.U32.AND UP0, UPT, UR6, 0x4, UPT ;  /* 0x000000040600788c */ /* 0x000fe4000bf06070 */
[----:B------:R-:W-:-:S04]  /*0520*/  ULOP3.LUT UR5, UR5, 0x3, URZ, 0xc0, !UPT ;  /* 0x0000000305057892 */ /* 0x000fc8000f8ec0ff */
        /* <DEDUP_REMOVED lines=8> */
[----:B------:R-:W3:Y:S01]  /*05b0*/  LDG.E R8, desc[UR10][R4.64+0xc] ;  /* 0x00000c0a04087981 */ /* 0x000ee2000c1e1900 */
[----:B------:R-:W-:Y:S01]  /*05c0*/  UIADD3 UR4, UPT, UPT, UR4, 0x4, URZ ;  /* 0x0000000404047890 */ /* 0x000fe2000fffe0ff */
[----:B--2---:R-:W-:-:S04]  /*05d0*/  FMNMX3 R0, R0, R7, R6, !PT ;  /* 0x0000000700007276 */ /* 0x004fc80007800006 */
[----:B---3--:R-:W-:-:S07]  /*05e0*/  FMNMX3 R0, R0, R9, R8, !PT ;  /* 0x0000000900007276 */ /* 0x008fce0007800008 */
.L_x_4:
[----:B------:R-:W-:Y:S05]  /*05f0*/  BRA.U !UP1, `(.L_x_0) ;  /* 0x0000000109287547 */ /* 0x000fea000b800000 */
[----:B------:R-:W0:Y:S01]  /*0600*/  LDC.64 R6, c[0x0][0x380] ;  /* 0x0000e000ff067b82 */ /* 0x000e220000000a00 */
[----:B------:R-:W-:Y:S01]  /*0610*/  IADD3 R3, PT, PT, R3, UR4, RZ ;  /* 0x0000000403037c10 */ /* 0x000fe2000fffe0ff */
[----:B------:R-:W-:-:S12]  /*0620*/  UIADD3 UR5, UPT, UPT, -UR5, URZ, URZ ;  /* 0x000000ff05057290 */ /* 0x000fd8000fffe1ff */
.L_x_5:
[----:B0-----:R-:W-:-:S06]  /*0630*/  IMAD.WIDE R4, R3, 0x4, R6 ;  /* 0x0000000403047825 */ /* 0x001fcc00078e0206 */
[----:B------:R-:W2:Y:S01]  /*0640*/  LDG.E R5, desc[UR10][R4.64] ;  /* 0x0000000a04057981 */ /* 0x000ea2000c1e1900 */
[----:B------:R-:W-:Y:S01]  /*0650*/  UIADD3 UR5, UPT, UPT, UR5, 0x1, URZ ;  /* 0x0000000105057890 */ /* 0x000fe2000fffe0ff */
[----:B------:R-:W-:-:S03]  /*0660*/  IADD3 R3, PT, PT, R3, 0x1, RZ ;  /* 0x0000000103037810 */ /* 0x000fc60007ffe0ff */
[----:B------:R-:W-:Y:S01]  /*0670*/  UISETP.NE.AND UP0, UPT, UR5, URZ, UPT ;  /* 0x000000ff0500728c */ /* 0x000fe2000bf05270 */
[----:B--2---:R-:W-:-:S08]  /*0680*/  FMNMX R0, R5, R0, !PT ;  /* 0x0000000005007209 */ /* 0x004fd00007800000 */
[----:B------:R-:W-:Y:S05]  /*0690*/  BRA.U UP0, `(.L_x_5) ;  /* 0xfffffffd00e47547 */ /* 0x000fea000b83ffff */
.L_x_0:
[----:B------:R-:W0:Y:S01]  /*06a0*/  LDCU UR5, c[0x0][0x38c] ;  /* 0x00007180ff0577ac */ /* 0x000e220008000800 */
[----:B------:R-:W-:Y:S01]  /*06b0*/  MOV R3, RZ ;  /* 0x000000ff00037202 */ /* 0x000fe20000000f00 */
[----:B0-----:R-:W-:-:S09]  /*06c0*/  UISETP.GE.AND UP0, UPT, UR5, 0x1, UPT ;  /* 0x000000010500788c */ /* 0x001fd2000bf06270 */
[----:B------:R-:W-:Y:S05]  /*06d0*/  BRA.U !UP0, `(.L_x_6) ;  /* 0x0000000d08a07547 */ /* 0x000fea000b800000 */
[----:B------:R-:W-:Y:S01]  /*06e0*/  UISETP.GE.U32.AND UP1, UPT, UR5, 0x8, UPT ;  /* 0x000000080500788c */ /* 0x000fe2000bf26070 */
[----:B------:R-:W-:Y:S01]  /*06f0*/  HFMA2 R3, -RZ, RZ, 0, 0 ;  /* 0x00000000ff037431 */ /* 0x000fe200000001ff */
[----:B------:R-:W-:Y:S02]  /*0700*/  ULOP3.LUT UR9, UR5, 0x7, URZ, 0xc0, !UPT ;  /* 0x0000000705097892 */ /* 0x000fe4000f8ec0ff */
[----:B------:R-:W-:Y:S01]  /*0710*/  IMAD R7, R2, UR5, RZ ;  /* 0x0000000502077c24 */ /* 0x000fe2000f8e02ff */
[----:B------:R-:W-:Y:S01]  /*0720*/  UMOV UR4, URZ ;  /* 0x000000ff00047c82 */ /* 0x000fe20008000000 */
[----:B------:R-:W-:-:S03]  /*0730*/  UISETP.NE.AND UP0, UPT, UR9, URZ, UPT ;  /* 0x000000ff0900728c */ /* 0x000fc6000bf05270 */
[----:B------:R-:W-:Y:S08]  /*0740*/  BRA.U !UP1, `(.L_x_7) ;  /* 0x0000000509c07547 */ /* 0x000ff0000b800000 */
[----:B------:R-:W0:Y:S01]  /*0750*/  LDCU.64 UR6, c[0x0][0x380] ;  /* 0x00007000ff0677ac */ /* 0x000e220008000a00 */
[----:B------:R-:W-:Y:S02]  /*0760*/  MOV R3, RZ ;  /* 0x000000ff00037202 */ /* 0x000fe40000000f00 */
[----:B------:R-:W-:Y:S01]  /*0770*/  MOV R6, R7 ;  /* 0x0000000700067202 */ /* 0x000fe20000000f00 */
[----:B------:R-:W-:-:S04]  /*0780*/  ULOP3.LUT UR4, UR5, 0x7ffffff8, URZ, 0xc0, !UPT ;  /* 0x7ffffff805047892 */ /* 0x000fc8000f8ec0ff */
[----:B------:R-:W-:Y:S02]  /*0790*/  UIADD3 UR8, UPT, UPT, -UR4, URZ, URZ ;  /* 0x000000ff04087290 */ /* 0x000fe4000fffe1ff */
[----:B0-----:R-:W-:-:S04]  /*07a0*/  UIADD3 UR5, UP1, UPT, UR6, 0x10, URZ ;  /* 0x0000001006057890 */ /* 0x001fc8000ff3e0ff */
[----:B------:R-:W-:-:S12]  /*07b0*/  UIADD3.X UR6, UPT, UPT, URZ, UR7, URZ, UP1, !UPT ;  /* 0x00000007ff067290 */ /* 0x000fd80008ffe4ff */
.L_x_8:
[----:B------:R-:W-:Y:S02]  /*07c0*/  MOV R4, UR5 ;  /* 0x0000000500047c02 */ /* 0x000fe40008000f00 */
[----:B------:R-:W-:-:S03]  /*07d0*/  MOV R5, UR6 ;  /* 0x0000000600057c02 */ /* 0x000fc60008000f00 */
[----:B------:R-:W-:-:S05]  /*07e0*/  IMAD.WIDE R4, R6, 0x4, R4 ;  /* 0x0000000406047825 */ /* 0x000fca00078e0204 */
[----:B------:R-:W2:Y:S04]  /*07f0*/  LDG.E R27, desc[UR10][R4.64+-0x10] ;  /* 0xfffff00a041b7981 */ /* 0x000ea8000c1e1900 */
[----:B------:R-:W3:Y:S04]  /*0800*/  LDG.E R25, desc[UR10][R4.64+-0xc] ;  /* 0xfffff40a04197981 */ /* 0x000ee8000c1e1900 */
[----:B------:R-:W4:Y:S04]  /*0810*/  LDG.E R17, desc[UR10][R4.64+-0x8] ;  /* 0xfffff80a04117981 */ /* 0x000f28000c1e1900 */
[----:B------:R-:W5:Y:S04]  /*0820*/  LDG.E R11, desc[UR10][R4.64] ;  /* 0x0000000a040b7981 */ /* 0x000f68000c1e1900 */
[----:B------:R-:W5:Y:S04]  /*0830*/  LDG.E R23, desc[UR10][R4.64+-0x4] ;  /* 0xfffffc0a04177981 */ /* 0x000f68000c1e1900 */
[----:B------:R-:W5:Y:S04]  /*0840*/  LDG.E R15, desc[UR10][R4.64+0x4] ;  /* 0x0000040a040f7981 */ /* 0x000f68000c1e1900 */
[----:B------:R-:W5:Y:S04]  /*0850*/  LDG.E R21, desc[UR10][R4.64+0x8] ;  /* 0x0000080a04157981 */ /* 0x000f68000c1e1900 */
[----:B------:R-:W5:Y:S01]  /*0860*/  LDG.E R19, desc[UR10][R4.64+0xc] ;  /* 0x00000c0a04137981 */ /* 0x000f62000c1e1900 */
[----:B------:R-:W-:Y:S01]  /*0870*/  HFMA2 R13, -RZ, RZ, 3.7421875, 0 ;  /* 0x437c0000ff0d7431 */ /* 0x000fe200000001ff */
[----:B------:R-:W-:Y:S01]  /*0880*/  MOV R14, 0x3bbb989d ;  /* 0x3bbb989d000e7802 */ /* 0x000fe20000000f00 */
[----:B------:R-:W-:-:S04]  /*0890*/  UIADD3 UR8, UPT, UPT, UR8, 0x8, URZ ;  /* 0x0000000808087890 */ /* 0x000fc8000fffe0ff */
[----:B------:R-:W-:Y:S01]  /*08a0*/  UISETP.NE.AND UP1, UPT, UR8, URZ, UPT ;  /* 0x000000ff0800728c */ /* 0x000fe2000bf25270 */
[----:B------:R-:W-:Y:S01]  /*08b0*/  IADD3 R6, PT, PT, R6, 0x8, RZ ;  /* 0x0000000806067810 */ /* 0x000fe20007ffe0ff */
[--C-:B--2---:R-:W-:Y:S01]  /*08c0*/  FADD R27, R27, -R0.reuse ;  /* 0x800000001b1b7221 */ /* 0x104fe20000000000 */
[----:B---3--:R-:W-:-:S03]  /*08d0*/  FADD R25, R25, -R0 ;  /* 0x8000000019197221 */ /* 0x008fc60000000000 */
[-C--:B------:R-:W-:Y:S01]  /*08e0*/  FFMA.SAT R8, R27, R14.reuse, 0.5 ;  /* 0x3f0000001b087423 */ /* 0x080fe2000000200e */
[----:B------:R-:W-:-:S03]  /*08f0*/  FFMA.SAT R10, R25, R14, 0.5 ;  /* 0x3f000000190a7423 */ /* 0x000fc6000000200e */
[-C--:B------:R-:W-:Y:S01]  /*0900*/  FFMA.RM R9, R8, R13.reuse, 12582913 ;  /* 0x4b40000108097423 */ /* 0x080fe2000000400d */
[----:B------:R-:W-:Y:S01]  /*0910*/  FFMA.RM R8, R10, R13, 12582913 ;  /* 0x4b4000010a087423 */ /* 0x000fe2000000400d */
[----:B----4-:R-:W-:-:S03]  /*0920*/  FADD R17, R17, -R0 ;  /* 0x8000000011117221 */ /* 0x010fc60000000000 */
[----:B------:R-:W-:Y:S01]  /*0930*/  FADD R16, R8, -12583039 ;  /* 0xcb40007f08107421 */ /* 0x000fe20000000000 */
[----:B------:R-:W-:Y:S01]  /*0940*/  FADD R10, R9, -12583039 ;  /* 0xcb40007f090a7421 */ /* 0x000fe20000000000 */
[-C--:B------:R-:W-:Y:S02]  /*0950*/  FFMA.SAT R18, R17, R14.reuse, 0.5 ;  /* 0x3f00000011127423 */ /* 0x080fe4000000200e */
[----:B------:R-:W-:Y:S01]  /*0960*/  FFMA R16, R25, 1.4426950216293334961, -R16 ;  /* 0x3fb8aa3b19107823 */ /* 0x000fe20000000810 */
[----:B------:R-:W-:Y:S01]  /*0970*/  FFMA R12, R27, 1.4426950216293334961, -R10 ;  /* 0x3fb8aa3b1b0c7823 */ /* 0x000fe2000000080a */
[-C--:B------:R-:W-:Y:S02]  /*0980*/  FFMA.RM R10, R18, R13.reuse, 12582913 ;  /* 0x4b400001120a7423 */ /* 0x080fe4000000400d */
[----:B------:R-:W-:Y:S01]  /*0990*/  FFMA R16, R25, 1.925963033500011079e-08, R16 ;  /* 0x32a5706019107823 */ /* 0x000fe20000000010 */
[--C-:B-----5:R-:W-:Y:S01]  /*09a0*/  FADD R25, R11, -R0.reuse ;  /* 0x800000000b197221 */ /* 0x120fe20000000000 */
[----:B------:R-:W-:Y:S01]  /*09b0*/  FADD R23, R23, -R0 ;  /* 0x8000000017177221 */ /* 0x000fe20000000000 */
[----:B------:R-:W-:Y:S01]  /*09c0*/  FFMA R12, R27, 1.925963033500011079e-08, R12 ;  /* 0x32a570601b0c7823 */ /* 0x000fe2000000000c */
[----:B------:R-:W-:Y:S01]  /*09d0*/  FADD R18, R10, -12583039 ;  /* 0xcb40007f0a127421 */ /* 0x000fe20000000000 */
[-C--:B------:R-:W-:Y:S01]  /*09e0*/  FFMA.SAT R22, R25, R14.reuse, 0.5 ;  /* 0x3f00000019167423 */ /* 0x080fe2000000200e */
[----:B------:R-:W-:Y:S01]  /*09f0*/  FADD R27, R15, -R0 ;  /* 0x800000000f1b7221 */ /* 0x000fe20000000000 */
[-C--:B------:R-:W-:Y:S01]  /*0a00*/  FFMA.SAT R20, R23, R14.reuse, 0.5 ;  /* 0x3f00000017147423 */ /* 0x080fe2000000200e */
[----:B------:R-:W-:Y:S01]  /*0a10*/  FFMA R18, R17, 1.4426950216293334961, -R18 ;  /* 0x3fb8aa3b11127823 */ /* 0x000fe20000000812 */
[-C--:B------:R-:W-:Y:S01]  /*0a20*/  FFMA.RM R15, R22, R13.reuse, 12582913 ;  /* 0x4b400001160f7423 */ /* 0x080fe2000000400d */
[----:B------:R-:W-:Y:S01]  /*0a30*/  FFMA.SAT R24, R27, R14, 0.5 ;  /* 0x3f0000001b187423 */ /* 0x000fe2000000200e */
[-C--:B------:R-:W-:Y:S01]  /*0a40*/  FFMA.RM R11, R20, R13.reuse, 12582913 ;  /* 0x4b400001140b7423 */ /* 0x080fe2000000400d */
[----:B------:R-:W-:Y:S01]  /*0a50*/  FFMA R18, R17, 1.925963033500011079e-08, R18 ;  /* 0x32a5706011127823 */ /* 0x000fe20000000012 */
[----:B------:R-:W-:Y:S01]  /*0a60*/  FADD R22, R15, -12583039 ;  /* 0xcb40007f0f167421 */ /* 0x000fe20000000000 */
[----:B------:R-:W-:Y:S01]  /*0a70*/  FFMA.RM R17, R24, R13, 12582913 ;  /* 0x4b40000118117423 */ /* 0x000fe2000000400d */
[----:B------:R-:W-:-:S02]  /*0a80*/  FADD R20, R11, -12583039 ;  /* 0xcb40007f0b147421 */ /* 0x000fc40000000000 */
[----:B------:R-:W-:Y:S01]  /*0a90*/  FFMA R22, R25, 1.4426950216293334961, -R22 ;  /* 0x3fb8aa3b19167823 */ /* 0x000fe20000000816 */
[----:B------:R-:W-:Y:S01]  /*0aa0*/  FADD R24, R17, -12583039 ;  /* 0xcb40007f11187421 */ /* 0x000fe20000000000 */
[----:B------:R-:W-:Y:S01]  /*0ab0*/  FADD R21, R21, -R0 ;  /* 0x8000000015157221 */ /* 0x000fe20000000000 */
[----:B------:R-:W-:Y:S01]  /*0ac0*/  FFMA R20, R23, 1.4426950216293334961, -R20 ;  /* 0x3fb8aa3b17147823 */ /* 0x000fe20000000814 */
[----:B------:R-:W-:Y:S01]  /*0ad0*/  FFMA R25, R25, 1.925963033500011079e-08, R22 ;  /* 0x32a5706019197823 */ /* 0x000fe20000000016 */
[----:B------:R-:W-:Y:S01]  /*0ae0*/  FFMA R22, R27, 1.4426950216293334961, -R24 ;  /* 0x3fb8aa3b1b167823 */ /* 0x000fe20000000818 */
[----:B------:R-:W-:Y:S01]  /*0af0*/  FFMA.SAT R24, R21, R14, 0.5 ;  /* 0x3f00000015187423 */ /* 0x000fe2000000200e */
[----:B------:R-:W-:Y:S01]  /*0b00*/  FFMA R20, R23, 1.925963033500011079e-08, R20 ;  /* 0x32a5706017147823 */ /* 0x000fe20000000014 */
[----:B------:R-:W-:Y:S01]  /*0b10*/  FADD R23, R19, -R0 ;  /* 0x8000000013177221 */ /* 0x000fe20000000000 */
[----:B------:R-:W0:Y:S01]  /*0b20*/  MUFU.EX2 R12, R12 ;  /* 0x0000000c000c7308 */ /* 0x000e220000000800 */
[----:B------:R-:W-:-:S02]  /*0b30*/  FFMA.RM R19, R24, R13, 12582913 ;  /* 0x4b40000118137423 */ /* 0x000fc4000000400d */
[----:B------:R-:W-:Y:S02]  /*0b40*/  FFMA.SAT R26, R23, R14, 0.5 ;  /* 0x3f000000171a7423 */ /* 0x000fe4000000200e */
[----:B------:R-:W-:Y:S02]  /*0b50*/  FADD R24, R19, -12583039 ;  /* 0xcb40007f13187421 */ /* 0x000fe40000000000 */
[----:B------:R-:W-:Y:S02]  /*0b60*/  FFMA.RM R13, R26, R13, 12582913 ;  /* 0x4b4000011a0d7423 */ /* 0x000fe4000000400d */
[----:B------:R-:W-:Y:S02]  /*0b70*/  FFMA R24, R21, 1.4426950216293334961, -R24 ;  /* 0x3fb8aa3b15187823 */ /* 0x000fe40000000818 */
[----:B------:R-:W-:Y:S02]  /*0b80*/  FADD R26, R13, -12583039 ;  /* 0xcb40007f0d1a7421 */ /* 0x000fe40000000000 */
[----:B------:R-:W-:Y:S01]  /*0b90*/  FFMA R24, R21, 1.925963033500011079e-08, R24 ;  /* 0x32a5706015187823 */ /* 0x000fe20000000018 */
[----:B------:R-:W-:Y:S01]  /*0ba0*/  SHF.L.U32 R21, R9, 0x17, RZ ;  /* 0x0000001709157819 */ /* 0x000fe200000006ff */
[----:B------:R-:W-:Y:S01]  /*0bb0*/  FFMA R26, R23, 1.4426950216293334961, -R26 ;  /* 0x3fb8aa3b171a7823 */ /* 0x000fe2000000081a */
[----:B------:R-:W1:Y:S01]  /*0bc0*/  MUFU.EX2 R16, R16 ;  /* 0x0000001000107308 */ /* 0x000e620000000800 */
[----:B------:R-:W-:-:S02]  /*0bd0*/  FFMA R22, R27, 1.925963033500011079e-08, R22 ;  /* 0x32a570601b167823 */ /* 0x000fc40000000016 */
[----:B0-----:R-:W-:Y:S01]  /*0be0*/  FMUL R12, R21, R12 ;  /* 0x0000000c150c7220 */ /* 0x001fe20000400000 */
[----:B------:R-:W-:Y:S01]  /*0bf0*/  FFMA R26, R23, 1.925963033500011079e-08, R26 ;  /* 0x32a57060171a7823 */ /* 0x000fe2000000001a */
[----:B------:R-:W-:Y:S02]  /*0c00*/  SHF.L.U32 R27, R8, 0x17, RZ ;  /* 0x00000017081b7819 */ /* 0x000fe400000006ff */
[----:B------:R-:W-:Y:S01]  /*0c10*/  FADD R8, R12, R3 ;  /* 0x000000030c087221 */ /* 0x000fe20000000000 */
[----:B------:R-:W0:Y:S08]  /*0c20*/  MUFU.EX2 R18, R18 ;  /* 0x0000001200127308 */ /* 0x000e300000000800 */
[----:B------:R-:W2:Y:S08]  /*0c30*/  MUFU.EX2 R20, R20 ;  /* 0x0000001400147308 */ /* 0x000eb00000000800 */
[----:B------:R-:W3:Y:S08]  /*0c40*/  MUFU.EX2 R14, R25 ;  /* 0x00000019000e7308 */ /* 0x000ef00000000800 */
[----:B------:R-:W4:Y:S08]  /*0c50*/  MUFU.EX2 R22, R22 ;  /* 0x0000001600167308 */ /* 0x000f300000000800 */
[----:B------:R-:W5:Y:S08]  /*0c60*/  MUFU.EX2 R9, R24 ;  /* 0x0000001800097308 */ /* 0x000f700000000800 */
[----:B------:R-:W5:Y:S01]  /*0c70*/  MUFU.EX2 R3, R26 ;  /* 0x0000001a00037308 */ /* 0x000f620000000800 */
[----:B------:R-:W-:Y:S01]  /*0c80*/  SHF.L.U32 R21, R10, 0x17, RZ ;  /* 0x000000170a157819 */ /* 0x000fe200000006ff */
[----:B-1----:R-:W-:Y:S01]  /*0c90*/  FMUL R27, R27, R16 ;  /* 0x000000101b1b7220 */ /* 0x002fe20000400000 */
[----:B------:R-:W-:-:S02]  /*0ca0*/  SHF.L.U32 R11, R11, 0x17, RZ ;  /* 0x000000170b0b7819 */ /* 0x000fc400000006ff */
[----:B------:R-:W-:Y:S02]  /*0cb0*/  SHF.L.U32 R15, R15, 0x17, RZ ;  /* 0x000000170f0f7819 */ /* 0x000fe400000006ff */
[----:B------:R-:W-:Y:S02]  /*0cc0*/  SHF.L.U32 R17, R17, 0x17, RZ ;  /* 0x0000001711117819 */ /* 0x000fe400000006ff */
[----:B------:R-:W-:Y:S02]  /*0cd0*/  SHF.L.U32 R10, R19, 0x17, RZ ;  /* 0x00000017130a7819 */ /* 0x000fe400000006ff */
[----:B------:R-:W-:Y:S01]  /*0ce0*/  SHF.L.U32 R16, R13, 0x17, RZ ;  /* 0x000000170d107819 */ /* 0x000fe200000006ff */
[----:B0-----:R-:W-:Y:S01]  /*0cf0*/  FMUL R21, R21, R18 ;  /* 0x0000001215157220 */ /* 0x001fe20000400000 */
[----:B--2---:R-:W-:Y:S01]  /*0d00*/  FMUL R11, R11, R20 ;  /* 0x000000140b0b7220 */ /* 0x004fe20000400000 */
[----:B---3--:R-:W-:Y:S01]  /*0d10*/  FMUL R15, R15, R14 ;  /* 0x0000000e0f0f7220 */ /* 0x008fe20000400000 */
[----:B----4-:R-:W-:Y:S01]  /*0d20*/  FMUL R17, R17, R22 ;  /* 0x0000001611117220 */ /* 0x010fe20000400000 */
[----:B-----5:R-:W-:Y:S01]  /*0d30*/  FMUL R9, R10, R9 ;  /* 0x000000090a097220 */ /* 0x020fe20000400000 */
[----:B------:R-:W-:Y:S01]  /*0d40*/  FMUL R13, R16, R3 ;  /* 0x00000003100d7220 */ /* 0x000fe20000400000 */
[----:B------:R-:W-:Y:S01]  /*0d50*/  FADD R8, R8, R27 ;  /* 0x0000001b08087221 */ /* 0x000fe20000000000 */
[----:B------:R0:W-:Y:S03]  /*0d60*/  STG.E desc[UR10][R4.64+-0x10], R12 ;  /* 0xfffff00c04007986 */ /* 0x0001e6000c10190a */
[----:B------:R-:W-:Y:S01]  /*0d70*/  FADD R8, R8, R21 ;  /* 0x0000001508087221 */ /* 0x000fe20000000000 */
[----:B------:R0:W-:Y:S04]  /*0d80*/  STG.E desc[UR10][R4.64+-0xc], R27 ;  /* 0xfffff41b04007986 */ /* 0x0001e8000c10190a */
[----:B------:R0:W-:Y:S04]  /*0d90*/  STG.E desc[UR10][R4.64+-0x8], R21 ;  /* 0xfffff81504007986 */ /* 0x0001e8000c10190a */
[----:B------:R0:W-:Y:S04]  /*0da0*/  STG.E desc[UR10][R4.64+-0x4], R11 ;  /* 0xfffffc0b04007986 */ /* 0x0001e8000c10190a */
[----:B------:R0:W-:Y:S04]  /*0db0*/  STG.E desc[UR10][R4.64], R15 ;  /* 0x0000000f04007986 */ /* 0x0001e8000c10190a */
[----:B------:R0:W-:Y:S04]  /*0dc0*/  STG.E desc[UR10][R4.64+0x4], R17 ;  /* 0x0000041104007986 */ /* 0x0001e8000c10190a */
[----:B------:R0:W-:Y:S04]  /*0dd0*/  STG.E desc[UR10][R4.64+0x8], R9 ;  /* 0x0000080904007986 */ /* 0x0001e8000c10190a */
[----:B------:R0:W-:Y:S01]  /*0de0*/  STG.E desc[UR10][R4.64+0xc], R13 ;  /* 0x00000c0d04007986 */ /* 0x0001e2000c10190a */
[----:B------:R-:W-:-:S04]  /*0df0*/  FADD R8, R8, R11 ;  /* 0x0000000b08087221 */ /* 0x000fc80000000000 */
[----:B------:R-:W-:-:S04]  /*0e00*/  FADD R8, R8, R15 ;  /* 0x0000000f08087221 */ /* 0x000fc80000000000 */
[----:B------:R-:W-:-:S04]  /*0e10*/  FADD R8, R8, R17 ;  /* 0x0000001108087221 */ /* 0x000fc80000000000 */
[----:B------:R-:W-:-:S04]  /*0e20*/  FADD R8, R8, R9 ;  /* 0x0000000908087221 */ /* 0x000fc80000000000 */
[----:B------:R-:W-:Y:S01]  /*0e30*/  FADD R3, R8, R13 ;  /* 0x0000000d08037221 */ /* 0x000fe20000000000 */
[----:B0-----:R-:W-:Y:S06]  /*0e40*/  BRA.U UP1, `(.L_x_8) ;  /* 0xfffffff9015c7547 */ /* 0x001fec000b83ffff */
.L_x_7:
        /* <DEDUP_REMOVED lines=10> */
[----:B------:R-:W3:Y:S04]  /*0ef0*/  LDG.E R11, desc[UR10][R4.64+0x4] ;  /* 0x0000040a040b7981 */ /* 0x000ee8000c1e1900 */
[----:B------:R-:W4:Y:S04]  /*0f00*/  LDG.E R17, desc[UR10][R4.64+0x8] ;  /* 0x0000080a04117981 */ /* 0x000f28000c1e1900 */
[----:B------:R-:W5:Y:S01]  /*0f10*/  LDG.E R19, desc[UR10][R4.64+0xc] ;  /* 0x00000c0a04137981 */ /* 0x000f62000c1e1900 */
[----:B------:R-:W-:Y:S01]  /*0f20*/  HFMA2 R12, -RZ, RZ, 3.7421875, 0 ;  /* 0x437c0000ff0c7431 */ /* 0x000fe200000001ff */
[----:B------:R-:W-:Y:S01]  /*0f30*/  MOV R16, 0x3bbb989d ;  /* 0x3bbb989d00107802 */ /* 0x000fe20000000f00 */
[----:B------:R-:W-:Y:S01]  /*0f40*/  UIADD3 UR4, UPT, UPT, UR4, 0x4, URZ ;  /* 0x0000000404047890 */ /* 0x000fe2000fffe0ff */
[----:B--2---:R-:W-:-:S04]  /*0f50*/  FADD R10, R9, -R0 ;  /* 0x80000000090a7221 */ /* 0x004fc80000000000 */
[----:B------:R-:W-:Y:S01]  /*0f60*/  FFMA.SAT R9, R10, R16, 0.5 ;  /* 0x3f0000000a097423 */ /* 0x000fe20000002010 */
[----:B---3--:R-:W-:-:S03]  /*0f70*/  FADD R13, R11, -R0 ;  /* 0x800000000b0d7221 */ /* 0x008fc60000000000 */
[----:B------:R-:W-:Y:S01]  /*0f80*/  FFMA.RM R6, R9, R12, 12582913 ;  /* 0x4b40000109067423 */ /* 0x000fe2000000400c */
[----:B------:R-:W-:Y:S01]  /*0f90*/  FFMA.SAT R15, R13, R16, 0.5 ;  /* 0x3f0000000d0f7423 */ /* 0x000fe20000002010 */
[--C-:B----4-:R-:W-:Y:S02]  /*0fa0*/  FADD R9, R17, -R0.reuse ;  /* 0x8000000011097221 */ /* 0x110fe40000000000 */
[----:B------:R-:W-:Y:S01]  /*0fb0*/  FADD R11, R6, -12583039 ;  /* 0xcb40007f060b7421 */ /* 0x000fe20000000000 */
[----:B------:R-:W-:Y:S01]  /*0fc0*/  FFMA.RM R8, R15, R12, 12582913 ;  /* 0x4b4000010f087423 */ /* 0x000fe2000000400c */
[----:B------:R-:W-:Y:S01]  /*0fd0*/  FFMA.SAT R15, R9, R16, 0.5 ;  /* 0x3f000000090f7423 */ /* 0x000fe20000002010 */
[----:B-----5:R-:W-:Y:S01]  /*0fe0*/  FADD R19, R19, -R0 ;  /* 0x8000000013137221 */ /* 0x020fe20000000000 */
[----:B------:R-:W-:Y:S01]  /*0ff0*/  FFMA R11, R10, 1.4426950216293334961, -R11 ;  /* 0x3fb8aa3b0a0b7823 */ /* 0x000fe2000000080b */
[----:B------:R-:W-:Y:S01]  /*1000*/  FADD R14, R8, -12583039 ;  /* 0xcb40007f080e7421 */ /* 0x000fe20000000000 */
[----:B------:R-:W-:-:S02]  /*1010*/  SHF.L.U32 R6, R6, 0x17, RZ ;  /* 0x0000001706067819 */ /* 0x000fc400000006ff */
[----:B------:R-:W-:Y:S01]  /*1020*/  FFMA R11, R10, 1.925963033500011079e-08, R11 ;  /* 0x32a570600a0b7823 */ /* 0x000fe2000000000b */
[----:B------:R-:W-:Y:S01]  /*1030*/  FFMA.RM R10, R15, R12, 12582913 ;  /* 0x4b4000010f0a7423 */ /* 0x000fe2000000400c */
[----:B------:R-:W-:Y:S01]  /*1040*/  FFMA.SAT R15, R19, R16, 0.5 ;  /* 0x3f000000130f7423 */ /* 0x000fe20000002010 */
[----:B------:R-:W-:Y:S01]  /*1050*/  FFMA R14, R13, 1.4426950216293334961, -R14 ;  /* 0x3fb8aa3b0d0e7823 */ /* 0x000fe2000000080e */
[----:B------:R-:W-:Y:S01]  /*1060*/  SHF.L.U32 R8, R8, 0x17, RZ ;  /* 0x0000001708087819 */ /* 0x000fe200000006ff */
[C---:B------:R-:W-:Y:S01]  /*1070*/  FADD R16, R10.reuse, -12583039 ;  /* 0xcb40007f0a107421 */ /* 0x040fe20000000000 */
[----:B------:R-:W-:Y:S01]  /*1080*/  FFMA.RM R15, R15, R12, 12582913 ;  /* 0x4b4000010f0f7423 */ /* 0x000fe2000000400c */
[----:B------:R-:W-:Y:S01]  /*1090*/  FFMA R14, R13, 1.925963033500011079e-08, R14 ;  /* 0x32a570600d0e7823 */ /* 0x000fe2000000000e */
[----:B------:R-:W0:Y:S01]  /*10a0*/  MUFU.EX2 R11, R11 ;  /* 0x0000000b000b7308 */ /* 0x000e220000000800 */
[----:B------:R-:W-:Y:S01]  /*10b0*/  FFMA R16, R9, 1.4426950216293334961, -R16 ;  /* 0x3fb8aa3b09107823 */ /* 0x000fe20000000810 */
[----:B------:R-:W-:Y:S01]  /*10c0*/  FADD R12, R15, -12583039 ;  /* 0xcb40007f0f0c7421 */ /* 0x000fe20000000000 */
[----:B------:R-:W-:-:S02]  /*10d0*/  SHF.L.U32 R10, R10, 0x17, RZ ;  /* 0x000000170a0a7819 */ /* 0x000fc400000006ff */
[----:B------:R-:W-:Y:S01]  /*10e0*/  FFMA R16, R9, 1.925963033500011079e-08, R16 ;  /* 0x32a5706009107823 */ /* 0x000fe20000000010 */
[----:B------:R-:W-:Y:S01]  /*10f0*/  FFMA R12, R19, 1.4426950216293334961, -R12 ;  /* 0x3fb8aa3b130c7823 */ /* 0x000fe2000000080c */
[----:B------:R-:W-:Y:S01]  /*1100*/  SHF.L.U32 R15, R15, 0x17, RZ ;  /* 0x000000170f0f7819 */ /* 0x000fe200000006ff */
[----:B------:R-:W1:Y:S02]  /*1110*/  MUFU.EX2 R13, R14 ;  /* 0x0000000e000d7308 */ /* 0x000e640000000800 */
[----:B------:R-:W-:-:S06]  /*1120*/  FFMA R12, R19, 1.925963033500011079e-08, R12 ;  /* 0x32a57060130c7823 */ /* 0x000fcc000000000c */
[----:B------:R-:W2:Y:S01]  /*1130*/  MUFU.EX2 R9, R16 ;  /* 0x0000001000097308 */ /* 0x000ea20000000800 */
[----:B0-----:R-:W-:-:S04]  /*1140*/  FMUL R6, R6, R11 ;  /* 0x0000000b06067220 */ /* 0x001fc80000400000 */
[----:B------:R-:W-:Y:S01]  /*1150*/  FADD R3, R3, R6 ;  /* 0x0000000603037221 */ /* 0x000fe20000000000 */
[----:B------:R0:W-:Y:S02]  /*1160*/  STG.E desc[UR10][R4.64], R6 ;  /* 0x0000000604007986 */ /* 0x0001e4000c10190a */
[----:B------:R-:W3:Y:S01]  /*1170*/  MUFU.EX2 R12, R12 ;  /* 0x0000000c000c7308 */ /* 0x000ee20000000800 */
[----:B-1----:R-:W-:-:S04]  /*1180*/  FMUL R8, R8, R13 ;  /* 0x0000000d08087220 */ /* 0x002fc80000400000 */
[----:B------:R-:W-:Y:S01]  /*1190*/  FADD R3, R3, R8 ;  /* 0x0000000803037221 */ /* 0x000fe20000000000 */
[----:B------:R0:W-:Y:S01]  /*11a0*/  STG.E desc[UR10][R4.64+0x4], R8 ;  /* 0x0000040804007986 */ /* 0x0001e2000c10190a */
[----:B--2---:R-:W-:-:S04]  /*11b0*/  FMUL R9, R10, R9 ;  /* 0x000000090a097220 */ /* 0x004fc80000400000 */
[----:B------:R-:W-:Y:S01]  /*11c0*/  FADD R3, R3, R9 ;  /* 0x0000000903037221 */ /* 0x000fe20000000000 */
[----:B------:R0:W-:Y:S01]  /*11d0*/  STG.E desc[UR10][R4.64+0x8], R9 ;  /* 0x0000080904007986 */ /* 0x0001e2000c10190a */
[----:B---3--:R-:W-:-:S04]  /*11e0*/  FMUL R15, R15, R12 ;  /* 0x0000000c0f0f7220 */ /* 0x008fc80000400000 */
[----:B------:R-:W-:Y:S01]  /*11f0*/  FADD R3, R3, R15 ;  /* 0x0000000f03037221 */ /* 0x000fe20000000000 */
[----:B------:R0:W-:Y:S06]  /*1200*/  STG.E desc[UR10][R4.64+0xc], R15 ;  /* 0x00000c0f04007986 */ /* 0x0001ec000c10190a */
.L_x_9:
[----:B------:R-:W-:Y:S05]  /*1210*/  BRA.U !UP1, `(.L_x_6) ;  /* 0x0000000109d07547 */ /* 0x000fea000b800000 */
[----:B------:R-:W-:Y:S02]  /*1220*/  UISETP.NE.AND UP0, UPT, UR6, 0x1, UPT ;  /* 0x000000010600788c */ /* 0x000fe4000bf05270 */
[----:B------:R-:W-:-:S04]  /*1230*/  ULOP3.LUT UR5, UR5, 0x1, URZ, 0xc0, !UPT ;  /* 0x0000000105057892 */ /* 0x000fc8000f8ec0ff */
[----:B------:R-:W-:-:S03]  /*1240*/  UISETP.NE.U32.AND UP1, UPT, UR5, 0x1, UPT ;  /* 0x000000010500788c */ /* 0x000fc6000bf25070 */
[----:B------:R-:W-:Y:S08]  /*1250*/  BRA.U !UP0, `(.L_x_10) ;  /* 0x0000000108787547 */ /* 0x000ff0000b800000 */
[----:B0-----:R-:W0:Y:S01]  /*1260*/  LDC.64 R4, c[0x0][0x380] ;  /* 0x0000e000ff047b82 */ /* 0x001e220000000a00 */
[----:B------:R-:W-:-:S05]  /*1270*/  IADD3 R9, PT, PT, R7, UR4, RZ ;  /* 0x0000000407097c10 */ /* 0x000fca000fffe0ff */
[----:B0-----:R-:W-:-:S05]  /*1280*/  IMAD.WIDE R4, R9, 0x4, R4 ;  /* 0x0000000409047825 */ /* 0x001fca00078e0204 */
[----:B------:R-:W2:Y:S04]  /*1290*/  LDG.E R9, desc[UR10][R4.64] ;  /* 0x0000000a04097981 */ /* 0x000ea8000c1e1900 */
[----:B------:R-:W3:Y:S01]  /*12a0*/  LDG.E R11, desc[UR10][R4.64+0x4] ;  /* 0x0000040a040b7981 */ /* 0x000ee2000c1e1900 */
[----:B------:R-:W-:Y:S01]  /*12b0*/  MOV R10, 0x3bbb989d ;  /* 0x3bbb989d000a7802 */ /* 0x000fe20000000f00 */
[----:B------:R-:W-:Y:S01]  /*12c0*/  HFMA2 R13, -RZ, RZ, 3.7421875, 0 ;  /* 0x437c0000ff0d7431 */ /* 0x000fe200000001ff */
[----:B------:R-:W-:Y:S01]  /*12d0*/  UIADD3 UR4, UPT, UPT, UR4, 0x2, URZ ;  /* 0x0000000204047890 */ /* 0x000fe2000fffe0ff */
[--C-:B--2---:R-:W-:Y:S01]  /*12e0*/  FADD R9, R9, -R0.reuse ;  /* 0x8000000009097221 */ /* 0x104fe20000000000 */
[----:B---3--:R-:W-:-:S03]  /*12f0*/  FADD R11, R11, -R0 ;  /* 0x800000000b0b7221 */ /* 0x008fc60000000000 */
[-C--:B------:R-:W-:Y:S01]  /*1300*/  FFMA.SAT R6, R9, R10.reuse, 0.5 ;  /* 0x3f00000009067423 */ /* 0x080fe2000000200a */
[----:B------:R-:W-:-:S03]  /*1310*/  FFMA.SAT R10, R11, R10, 0.5 ;  /* 0x3f0000000b0a7423 */ /* 0x000fc6000000200a */
[-C--:B------:R-:W-:Y:S01]  /*1320*/  FFMA.RM R6, R6, R13.reuse, 12582913 ;  /* 0x4b40000106067423 */ /* 0x080fe2000000400d */
[----:B------:R-:W-:-:S03]  /*1330*/  FFMA.RM R10, R10, R13, 12582913 ;  /* 0x4b4000010a0a7423 */ /* 0x000fc6000000400d */
[C---:B------:R-:W-:Y:S01]  /*1340*/  FADD R8, R6.reuse, -12583039 ;  /* 0xcb40007f06087421 */ /* 0x040fe20000000000 */
[----:B------:R-:W-:Y:S01]  /*1350*/  SHF.L.U32 R6, R6, 0x17, RZ ;  /* 0x0000001706067819 */ /* 0x000fe200000006ff */
[C---:B------:R-:W-:Y:S02]  /*1360*/  FADD R12, R10.reuse, -12583039 ;  /* 0xcb40007f0a0c7421 */ /* 0x040fe40000000000 */
[----:B------:R-:W-:Y:S01]  /*1370*/  FFMA R8, R9, 1.4426950216293334961, -R8 ;  /* 0x3fb8aa3b09087823 */ /* 0x000fe20000000808 */
[----:B------:R-:W-:Y:S01]  /*1380*/  SHF.L.U32 R10, R10, 0x17, RZ ;  /* 0x000000170a0a7819 */ /* 0x000fe200000006ff */
[----:B------:R-:W-:Y:S02]  /*1390*/  FFMA R12, R11, 1.4426950216293334961, -R12 ;  /* 0x3fb8aa3b0b0c7823 */ /* 0x000fe4000000080c */
[----:B------:R-:W-:Y:S02]  /*13a0*/  FFMA R8, R9, 1.925963033500011079e-08, R8 ;  /* 0x32a5706009087823 */ /* 0x000fe40000000008 */
[----:B------:R-:W-:-:S02]  /*13b0*/  FFMA R12, R11, 1.925963033500011079e-08, R12 ;  /* 0x32a570600b0c7823 */ /* 0x000fc4000000000c */
[----:B------:R-:W0:Y:S08]  /*13c0*/  MUFU.EX2 R9, R8 ;  /* 0x0000000800097308 */ /* 0x000e300000000800 */
[----:B------:R-:W1:Y:S01]  /*13d0*/  MUFU.EX2 R11, R12 ;  /* 0x0000000c000b7308 */ /* 0x000e620000000800 */
[----:B0-----:R-:W-:-:S04]  /*13e0*/  FMUL R6, R6, R9 ;  /* 0x0000000906067220 */ /* 0x001fc80000400000 */
[----:B------:R-:W-:Y:S01]  /*13f0*/  FADD R3, R3, R6 ;  /* 0x0000000603037221 */ /* 0x000fe20000000000 */
[----:B------:R2:W-:Y:S01]  /*1400*/  STG.E desc[UR10][R4.64], R6 ;  /* 0x0000000604007986 */ /* 0x0005e2000c10190a */
[----:B-1----:R-:W-:-:S04]  /*1410*/  FMUL R10, R10, R11 ;  /* 0x0000000b0a0a7220 */ /* 0x002fc80000400000 */
[----:B------:R-:W-:Y:S01]  /*1420*/  FADD R3, R3, R10 ;  /* 0x0000000a03037221 */ /* 0x000fe20000000000 */
[----:B------:R2:W-:Y:S06]  /*1430*/  STG.E desc[UR10][R4.64+0x4], R10 ;  /* 0x0000040a04007986 */ /* 0x0005ec000c10190a */
.L_x_10:
[----:B------:R-:W-:Y:S05]  /*1440*/  BRA.U UP1, `(.L_x_6) ;  /* 0x0000000101447547 */ /* 0x000fea000b800000 */
[----:B0-2---:R-:W0:Y:S01]  /*1450*/  LDC.64 R4, c[0x0][0x380] ;  /* 0x0000e000ff047b82 */ /* 0x005e220000000a00 */
[----:B------:R-:W-:-:S05]  /*1460*/  IADD3 R7, PT, PT, R7, UR4, RZ ;  /* 0x0000000407077c10 */ /* 0x000fca000fffe0ff */
[----:B0-----:R-:W-:-:S05]  /*1470*/  IMAD.WIDE R4, R7, 0x4, R4 ;  /* 0x0000000407047825 */ /* 0x001fca00078e0204 */
[----:B------:R-:W2:Y:S01]  /*1480*/  LDG.E R7, desc[UR10][R4.64] ;  /* 0x0000000a04077981 */ /* 0x000ea2000c1e1900 */
[----:B------:R-:W-:Y:S01]  /*1490*/  HFMA2 R9, -RZ, RZ, 3.7421875, 0 ;  /* 0x437c0000ff097431 */ /* 0x000fe200000001ff */
[----:B------:R-:W-:Y:S01]  /*14a0*/  MOV R6, 0x3bbb989d ;  /* 0x3bbb989d00067802 */ /* 0x000fe20000000f00 */
[----:B--2---:R-:W-:-:S04]  /*14b0*/  FADD R7, R7, -R0 ;  /* 0x8000000007077221 */ /* 0x004fc80000000000 */
[----:B------:R-:W-:-:S04]  /*14c0*/  FFMA.SAT R0, R7, R6, 0.5 ;  /* 0x3f00000007007423 */ /* 0x000fc80000002006 */
[----:B------:R-:W-:-:S04]  /*14d0*/  FFMA.RM R0, R0, R9, 12582913 ;  /* 0x4b40000100007423 */ /* 0x000fc80000004009 */
[C---:B------:R-:W-:Y:S01]  /*14e0*/  FADD R6, R0.reuse, -12583039 ;  /* 0xcb40007f00067421 */ /* 0x040fe20000000000 */
[----:B------:R-:W-:-:S03]  /*14f0*/  SHF.L.U32 R0, R0, 0x17, RZ ;  /* 0x0000001700007819 */ /* 0x000fc600000006ff */
[----:B------:R-:W-:-:S04]  /*1500*/  FFMA R6, R7, 1.4426950216293334961, -R6 ;  /* 0x3fb8aa3b07067823 */ /* 0x000fc80000000806 */
[----:B------:R-:W-:-:S04]  /*1510*/  FFMA R6, R7, 1.925963033500011079e-08, R6 ;  /* 0x32a5706007067823 */ /* 0x000fc80000000006 */
[----:B------:R-:W0:Y:S02]  /*1520*/  MUFU.EX2 R7, R6 ;  /* 0x0000000600077308 */ /* 0x000e240000000800 */
[----:B0-----:R-:W-:-:S04]  /*1530*/  FMUL R0, R0, R7 ;  /* 0x0000000700007220 */ /* 0x001fc80000400000 */
[----:B------:R-:W-:Y:S01]  /*1540*/  FADD R3, R3, R0 ;  /* 0x0000000003037221 */ /* 0x000fe20000000000 */
[----:B------:R1:W-:Y:S06]  /*1550*/  STG.E desc[UR10][R4.64], R0 ;  /* 0x0000000004007986 */ /* 0x0003ec000c10190a */
.L_x_6:
[----:B012---:R-:W0:Y:S02]  /*1560*/  LDC R5, c[0x0][0x38c] ;  /* 0x0000e300ff057b82 */ /* 0x007e240000000800 */
[----:B0-----:R-:W-:-:S13]  /*1570*/  ISETP.GE.AND P0, PT, R5, 0x1, PT ;  /* 0x000000010500780c */ /* 0x001fda0003f06270 */
[----:B------:R-:W-:Y:S05]  /*1580*/  @!P0 EXIT ;  /* 0x000000000000894d */ /* 0x000fea0003800000 */
[C---:B------:R-:W-:Y:S01]  /*1590*/  ISETP.GE.U32.AND P0, PT, R5.reuse, 0x10, PT ;  /* 0x000000100500780c */ /* 0x040fe20003f06070 */
[----:B------:R-:W-:Y:S01]  /*15a0*/  IMAD R2, R2, R5, RZ ;  /* 0x0000000502027224 */ /* 0x000fe200078e02ff */
[----:B------:R-:W-:Y:S02]  /*15b0*/  LOP3.LUT R11, R5, 0xf, RZ, 0xc0, !PT ;  /* 0x0000000f050b7812 */ /* 0x000fe400078ec0ff */
[----:B------:R-:W-:-:S09]  /*15c0*/  MOV R7, RZ ;  /* 0x000000ff00077202 */ /* 0x000fd20000000f00 */
[----:B------:R-:W-:Y:S05]  /*15d0*/  @!P0 BRA `(.L_x_11) ;  /* 0x0000001000108947 */ /* 0x000fea0003800000 */
[----:B------:R-:W0:Y:S01]  /*15e0*/  LDCU.64 UR4, c[0x0][0x380] ;  /* 0x00007000ff0477ac */ /* 0x000e220008000a00 */
[----:B------:R-:W-:Y:S02]  /*15f0*/  LOP3.LUT R7, R5, 0x7ffffff0, RZ, 0xc0, !PT ;  /* 0x7ffffff005077812 */ /* 0x000fe400078ec0ff */
[----:B------:R-:W-:Y:S02]  /*1600*/  MOV R6, R2 ;  /* 0x0000000200067202 */ /* 0x000fe40000000f00 */
[----:B------:R-:W-:Y:S01]  /*1610*/  IADD3 R8, PT, PT, -R7, RZ, RZ ;  /* 0x000000ff07087210 */ /* 0x000fe20007ffe1ff */
[----:B0-----:R-:W-:-:S04]  /*1620*/  UIADD3 UR4, UP0, UPT, UR4, 0x20, URZ ;  /* 0x0000002004047890 */ /* 0x001fc8000ff1e0ff */
[----:B------:R-:W-:-:S12]  /*1630*/  UIADD3.X UR5, UPT, UPT, URZ, UR5, URZ, UP0, !UPT ;  /* 0x00000005ff057290 */ /* 0x000fd800087fe4ff */
.L_x_44:
[----:B0-----:R-:W-:Y:S02]  /*1640*/  MOV R4, UR4 ;  /* 0x0000000400047c02 */ /* 0x001fe40008000f00 */
[----:B------:R-:W-:-:S03]  /*1650*/  MOV R5, UR5 ;  /* 0x0000000500057c02 */ /* 0x000fc60008000f00 */
[----:B------:R-:W-:-:S05]  /*1660*/  IMAD.WIDE R4, R6, 0x4, R4 ;  /* 0x0000000406047825 */ /* 0x000fca00078e0204 */
[----:B------:R-:W2:Y:S01]  /*1670*/  LDG.E R0, desc[UR10][R4.64+-0x20] ;  /* 0xffffe00a04007981 */ /* 0x000ea2000c1e1900 */
[----:B------:R-:W0:Y:S01]  /*1680*/  MUFU.RCP R10, R3 ;  /* 0x00000003000a7308 */ /* 0x000e220000001000 */
[----:B------:R-:W-:Y:S01]  /*1690*/  IADD3 R8, PT, PT, R8, 0x10, RZ ;  /* 0x0000001008087810 */ /* 0x000fe20007ffe0ff */
[----:B------:R-:W-:Y:S03]  /*16a0*/  BSSY.RECONVERGENT B2, `(.L_x_12) ;  /* 0x000000b000027945 */ /* 0x000fe60003800200 */
[----:B------:R-:W-:Y:S01]  /*16b0*/  ISETP.NE.AND P2, PT, R8, RZ, PT ;  /* 0x000000ff0800720c */ /* 0x000fe20003f45270 */
[----:B0-----:R-:W-:-:S04]  /*16c0*/  FFMA R9, R10, -R3, 1 ;  /* 0x3f8000000a097423 */ /* 0x001fc80000000803 */
[----:B------:R-:W-:Y:S01]  /*16d0*/  FFMA R9, R10, R9, R10 ;  /* 0x000000090a097223 */ /* 0x000fe2000000000a */
[----:B--2---:R-:W0:Y:S03]  /*16e0*/  FCHK P0, R0, R3 ;  /* 0x0000000300007302 */ /* 0x004e260000000000 */
[----:B------:R-:W-:-:S04]  /*16f0*/  FFMA R10, R0, R9, RZ ;  /* 0x00000009000a7223 */ /* 0x000fc800000000ff */
[----:B------:R-:W-:-:S04]  /*1700*/  FFMA R12, R10, -R3, R0 ;  /* 0x800000030a0c7223 */ /* 0x000fc80000000000 */
[----:B------:R-:W-:Y:S01]  /*1710*/  FFMA R9, R9, R12, R10 ;  /* 0x0000000c09097223 */ /* 0x000fe2000000000a */
[----:B0-----:R-:W-:Y:S06]  /*1720*/  @!P0 BRA `(.L_x_13) ;  /* 0x0000000000088947 */ /* 0x001fec0003800000 */
[----:B------:R-:W-:-:S07]  /*1730*/  MOV R12, 0x1750 ;  /* 0x00001750000c7802 */ /* 0x000fce0000000f00 */
[----:B------:R-:W-:Y:S05]  /*1740*/  CALL.REL.NOINC `($__internal_0_$__cuda_sm3x_div_rn_noftz_f32_slowpath) ;  /* 0x0000001c00547944 */ /* 0x000fea0003c00000 */
.L_x_13:
[----:B------:R-:W-:Y:S05]  /*1750*/  BSYNC.RECONVERGENT B2 ;  /* 0x0000000000027941 */ /* 0x000fea0003800200 */
.L_x_12:
[----:B------:R-:W2:Y:S01]  /*1760*/  LDG.E R15, desc[UR10][R4.64+-0x1c] ;  /* 0xffffe40a040f7981 */ /* 0x000ea2000c1e1900 */
[----:B------:R-:W0:Y:S01]  /*1770*/  MUFU.RCP R0, R3 ;  /* 0x0000000300007308 */ /* 0x000e220000001000 */
[----:B------:R-:W-:Y:S02]  /*1780*/  BSSY.RECONVERGENT B2, `(.L_x_14) ;  /* 0x000000d000027945 */ /* 0x000fe40003800200 */
[----:B------:R1:W-:Y:S01]  /*1790*/  STG.E desc[UR10][R4.64+-0x20], R9 ;  /* 0xffffe00904007986 */ /* 0x0003e2000c10190a */
[----:B0-----:R-:W-:-:S04]  /*17a0*/  FFMA R13, R0, -R3, 1 ;  /* 0x3f800000000d7423 */ /* 0x001fc80000000803 */
[----:B------:R-:W-:Y:S01]  /*17b0*/  FFMA R0, R0, R13, R0 ;  /* 0x0000000d00007223 */ /* 0x000fe20000000000 */
[----:B--2---:R-:W0:Y:S03]  /*17c0*/  FCHK P0, R15, R3 ;  /* 0x000000030f007302 */ /* 0x004e260000000000 */
[----:B------:R-:W-:-:S04]  /*17d0*/  FFMA R10, R0, R15, RZ ;  /* 0x0000000f000a7223 */ /* 0x000fc800000000ff */
[----:B------:R-:W-:-:S04]  /*17e0*/  FFMA R13, R10, -R3, R15 ;  /* 0x800000030a0d7223 */ /* 0x000fc8000000000f */
[----:B------:R-:W-:Y:S01]  /*17f0*/  FFMA R13, R0, R13, R10 ;  /* 0x0000000d000d7223 */ /* 0x000fe2000000000a */
[----:B01----:R-:W-:Y:S06]  /*1800*/  @!P0 BRA `(.L_x_15) ;  /* 0x0000000000108947 */ /* 0x003fec0003800000 */
[----:B------:R-:W-:Y:S02]  /*1810*/  MOV R0, R15 ;  /* 0x0000000f00007202 */ /* 0x000fe40000000f00 */
[----:B------:R-:W-:-:S07]  /*1820*/  MOV R12, 0x1840 ;  /* 0x00001840000c7802 */ /* 0x000fce0000000f00 */
[----:B------:R-:W-:Y:S05]  /*1830*/  CALL.REL.NOINC `($__internal_0_$__cuda_sm3x_div_rn_noftz_f32_slowpath) ;  /* 0x0000001c00187944 */ /* 0x000fea0003c00000 */
[----:B------:R-:W-:-:S07]  /*1840*/  MOV R13, R9 ;  /* 0x00000009000d7202 */ /* 0x000fce0000000f00 */
.L_x_15:
[----:B------:R-:W-:Y:S05]  /*1850*/  BSYNC.RECONVERGENT B2 ;  /* 0x0000000000027941 */ /* 0x000fea0003800200 */
.L_x_14:
        /* <DEDUP_REMOVED lines=14> */
.L_x_17:
[----:B------:R-:W-:Y:S05]  /*1940*/  BSYNC.RECONVERGENT B2 ;  /* 0x0000000000027941 */ /* 0x000fea0003800200 */
.L_x_16:
        /* <DEDUP_REMOVED lines=15> */
.L_x_19:
[----:B------:R-:W-:Y:S05]  /*1a40*/  BSYNC.RECONVERGENT B2 ;  /* 0x0000000000027941 */ /* 0x000fea0003800200 */
.L_x_18:
        /* <DEDUP_REMOVED lines=14> */
.L_x_21:
[----:B------:R-:W-:Y:S05]  /*1b30*/  BSYNC.RECONVERGENT B2 ;  /* 0x0000000000027941 */ /* 0x000fea0003800200 */
.L_x_20:
        /* <DEDUP_REMOVED lines=15> */
.L_x_23:
[----:B------:R-:W-:Y:S05]  /*1c30*/  BSYNC.RECONVERGENT B2 ;  /* 0x0000000000027941 */ /* 0x000fea0003800200 */
.L_x_22:
        /* <DEDUP_REMOVED lines=14> */
.L_x_25:
[----:B------:R-:W-:Y:S05]  /*1d20*/  BSYNC.RECONVERGENT B2 ;  /* 0x0000000000027941 */ /* 0x000fea0003800200 */
.L_x_24:
        /* <DEDUP_REMOVED lines=15> */
.L_x_27:
[----:B------:R-:W-:Y:S05]  /*1e20*/  BSYNC.RECONVERGENT B2 ;  /* 0x0000000000027941 */ /* 0x000fea0003800200 */
.L_x_26:
        /* <DEDUP_REMOVED lines=14> */
.L_x_29:
[----:B------:R-:W-:Y:S05]  /*1f10*/  BSYNC.RECONVERGENT B2 ;  /* 0x0000000000027941 */ /* 0x000fea0003800200 */
.L_x_28:
        /* <DEDUP_REMOVED lines=15> */
.L_x_31:
[----:B------:R-:W-:Y:S05]  /*2010*/  BSYNC.RECONVERGENT B2 ;  /* 0x0000000000027941 */ /* 0x000fea0003800200 */
.L_x_30:
        /* <DEDUP_REMOVED lines=14> */
.L_x_33:
[----:B------:R-:W-:Y:S05]  /*2100*/  BSYNC.RECONVERGENT B2 ;  /* 0x0000000000027941 */ /* 0x000fea0003800200 */
.L_x_32:
        /* <DEDUP_REMOVED lines=15> */
.L_x_35:
[----:B------:R-:W-:Y:S05]  /*2200*/  BSYNC.RECONVERGENT B2 ;  /* 0x0000000000027941 */ /* 0x000fea0003800200 */
.L_x_34:
        /* <DEDUP_REMOVED lines=14> */
.L_x_37:
[----:B------:R-:W-:Y:S05]  /*22f0*/  BSYNC.RECONVERGENT B2 ;  /* 0x0000000000027941 */ /* 0x000fea0003800200 */
.L_x_36:
        /* <DEDUP_REMOVED lines=15> */
.L_x_39:
[----:B------:R-:W-:Y:S05]  /*23f0*/  BSYNC.RECONVERGENT B2 ;  /* 0x0000000000027941 */ /* 0x000fea0003800200 */
.L_x_38:
        /* <DEDUP_REMOVED lines=14> */
.L_x_41:
[----:B------:R-:W-:Y:S05]  /*24e0*/  BSYNC.RECONVERGENT B2 ;  /* 0x0000000000027941 */ /* 0x000fea0003800200 */
.L_x_40:
        /* <DEDUP_REMOVED lines=15> */
.L_x_43:
[----:B------:R-:W-:Y:S05]  /*25e0*/  BSYNC.RECONVERGENT B2 ;  /* 0x0000000000027941 */ /* 0x000fea0003800200 */
.L_x_42:
[----:B------:R0:W-:Y:S01]  /*25f0*/  STG.E desc[UR10][R4.64+0x1c], R13 ;  /* 0x00001c0d04007986 */ /* 0x0001e2000c10190a */
[----:B------:R-:W-:Y:S01]  /*2600*/  IADD3 R6, PT, PT, R6, 0x10, RZ ;  /* 0x0000001006067810 */ /* 0x000fe20007ffe0ff */
[----:B------:R-:W-:Y:S06]  /*2610*/  @P2 BRA `(.L_x_44) ;  /* 0xfffffff000082947 */ /* 0x000fec000383ffff */
.L_x_11:
[----:B------:R-:W-:-:S13]  /*2620*/  ISETP.NE.AND P0, PT, R11, RZ, PT ;  /* 0x000000ff0b00720c */ /* 0x000fda0003f05270 */
[----:B------:R-:W-:Y:S05]  /*2630*/  @!P0 EXIT ;  /* 0x000000000000894d */ /* 0x000fea0003800000 */
[----:B------:R-:W1:Y:S01]  /*2640*/  LDCU UR4, c[0x0][0x38c] ;  /* 0x00007180ff0477ac */ /* 0x000e620008000800 */
[----:B------:R-:W-:Y:S01]  /*2650*/  ISETP.GE.U32.AND P0, PT, R11, 0x8, PT ;  /* 0x000000080b00780c */ /* 0x000fe20003f06070 */
[----:B-1----:R-:W-:-:S12]  /*2660*/  ULOP3.LUT UR4, UR4, 0x7, URZ, 0xc0, !UPT ;  /* 0x0000000704047892 */ /* 0x002fd8000f8ec0ff */
[----:B------:R-:W-:Y:S05]  /*2670*/  @!P0 BRA `(.L_x_45) ;  /* 0x0000000800008947 */ /* 0x000fea0003800000 */
[----:B0-----:R-:W0:Y:S01]  /*2680*/  LDC.64 R4, c[0x0][0x380] ;  /* 0x0000e000ff047b82 */ /* 0x001e220000000a00 */
[----:B------:R-:W-:-:S05]  /*2690*/  IADD3 R9, PT, PT, R2, R7, RZ ;  /* 0x0000000702097210 */ /* 0x000fca0007ffe0ff */
[----:B0-----:R-:W-:-:S05]  /*26a0*/  IMAD.WIDE R4, R9, 0x4, R4 ;  /* 0x0000000409047825 */ /* 0x001fca00078e0204 */
[----:B------:R-:W2:Y:S01]  /*26b0*/  LDG.E R11, desc[UR10][R4.64] ;  /* 0x0000000a040b7981 */ /* 0x000ea2000c1e1900 */
[----:B------:R-:W0:Y:S01]  /*26c0*/  MUFU.RCP R0, R3 ;  /* 0x0000000300007308 */ /* 0x000e220000001000 */
[----:B------:R-:W-:Y:S01]  /*26d0*/  BSSY.RECONVERGENT B2, `(.L_x_46) ;  /* 0x000000b000027945 */ /* 0x000fe20003800200 */
[----:B0-----:R-:W-:-:S04]  /*26e0*/  FFMA R9, R0, -R3, 1 ;  /* 0x3f80000000097423 */ /* 0x001fc80000000803 */
[----:B------:R-:W-:Y:S02]  /*26f0*/  FFMA R0, R0, R9, R0 ;  /* 0x0000000900007223 */ /* 0x000fe40000000000 */
[----:B--2---:R-:W0:Y:S02]  /*2700*/  FCHK P0, R11, R3 ;  /* 0x000000030b007302 */ /* 0x004e240000000000 */
[----:B------:R-:W-:-:S04]  /*2710*/  FFMA R6, R0, R11, RZ ;  /* 0x0000000b00067223 */ /* 0x000fc800000000ff */
[----:B------:R-:W-:-:S04]  /*2720*/  FFMA R9, R6, -R3, R11 ;  /* 0x8000000306097223 */ /* 0x000fc8000000000b */
[----:B------:R-:W-:Y:S01]  /*2730*/  FFMA R9, R0, R9, R6 ;  /* 0x0000000900097223 */ /* 0x000fe20000000006 */
[----:B0-----:R-:W-:Y:S06]  /*2740*/  @!P0 BRA `(.L_x_47) ;  /* 0x00000000000c8947 */ /* 0x001fec0003800000 */
[----:B------:R-:W-:Y:S02]  /*2750*/  MOV R0, R11 ;  /* 0x0000000b00007202 */ /* 0x000fe40000000f00 */
[----:B------:R-:W-:-:S07]  /*2760*/  MOV R12, 0x2780 ;  /* 0x00002780000c7802 */ /* 0x000fce0000000f00 */
[----:B------:R-:W-:Y:S05]  /*2770*/  CALL.REL.NOINC `($__internal_0_$__cuda_sm3x_div_rn_noftz_f32_slowpath) ;  /* 0x0000000c00487944 */ /* 0x000fea0003c00000 */
.L_x_47:
[----:B------:R-:W-:Y:S05]  /*2780*/  BSYNC.RECONVERGENT B2 ;  /* 0x0000000000027941 */ /* 0x000fea0003800200 */
.L_x_46:
        /* <DEDUP_REMOVED lines=15> */
.L_x_49:
[----:B------:R-:W-:Y:S05]  /*2880*/  BSYNC.RECONVERGENT B2 ;  /* 0x0000000000027941 */ /* 0x000fea0003800200 */
.L_x_48:
        /* <DEDUP_REMOVED lines=14> */
.L_x_51:
[----:B------:R-:W-:Y:S05]  /*2970*/  BSYNC.RECONVERGENT B2 ;  /* 0x0000000000027941 */ /* 0x000fea0003800200 */
.L_x_50:
        /* <DEDUP_REMOVED lines=15> */
.L_x_53:
[----:B------:R-:W-:Y:S05]  /*2a70*/  BSYNC.RECONVERGENT B2 ;  /* 0x0000000000027941 */ /* 0x000fea0003800200 */
.L_x_52:
        /* <DEDUP_REMOVED lines=14> */
.L_x_55:
[----:B------:R-:W-:Y:S05]  /*2b60*/  BSYNC.RECONVERGENT B2 ;  /* 0x0000000000027941 */ /* 0x000fea0003800200 */
.L_x_54:
        /* <DEDUP_REMOVED lines=15> */
.L_x_57:
[----:B------:R-:W-:Y:S05]  /*2c60*/  BSYNC.RECONVERGENT B2 ;  /* 0x0000000000027941 */ /* 0x000fea0003800200 */
.L_x_56:
        /* <DEDUP_REMOVED lines=14> */
.L_x_59:
[----:B------:R-:W-:Y:S05]  /*2d50*/  BSYNC.RECONVERGENT B2 ;  /* 0x0000000000027941 */ /* 0x000fea0003800200 */
.L_x_58:
        /* <DEDUP_REMOVED lines=15> */
.L_x_61:
[----:B------:R-:W-:Y:S05]  /*2e50*/  BSYNC.RECONVERGENT B2 ;  /* 0x0000000000027941 */ /* 0x000fea0003800200 */
.L_x_60:
[----:B------:R1:W-:Y:S01]  /*2e60*/  STG.E desc[UR10][R4.64+0x1c], R11 ;  /* 0x00001c0b04007986 */ /* 0x0003e2000c10190a */
[----:B------:R-:W-:-:S07]  /*2e70*/  IADD3 R7, PT, PT, R7, 0x8, RZ ;  /* 0x0000000807077810 */ /* 0x000fce0007ffe0ff */
.L_x_45:
[----:B------:R-:W-:-:S13]  /*2e80*/  ISETP.NE.AND P0, PT, RZ, UR4, PT ;  /* 0x00000004ff007c0c */ /* 0x000fda000bf05270 */
[----:B------:R-:W-:Y:S05]  /*2e90*/  @!P0 EXIT ;  /* 0x000000000000894d */ /* 0x000fea0003800000 */
[----:B------:R-:W2:Y:S01]  /*2ea0*/  LDCU UR5, c[0x0][0x38c] ;  /* 0x00007180ff0577ac */ /* 0x000ea20008000800 */
[----:B------:R-:W-:Y:S02]  /*2eb0*/  UISETP.GE.U32.AND UP0, UPT, UR4, 0x4, UPT ;  /* 0x000000040400788c */ /* 0x000fe4000bf06070 */
[----:B--2---:R-:W-:-:S07]  /*2ec0*/  ULOP3.LUT UR5, UR5, 0x3, URZ, 0xc0, !UPT ;  /* 0x0000000305057892 */ /* 0x004fce000f8ec0ff */
[----:B------:R-:W-:Y:S05]  /*2ed0*/  BRA.U !UP0, `(.L_x_62) ;  /* 0x0000000508087547 */ /* 0x000fea000b800000 */
[----:B01----:R-:W0:Y:S01]  /*2ee0*/  LDC.64 R4, c[0x0][0x380] ;  /* 0x0000e000ff047b82 */ /* 0x003e220000000a00 */
        /* <DEDUP_REMOVED lines=15> */
.L_x_64:
[----:B------:R-:W-:Y:S05]  /*2fe0*/  BSYNC.RECONVERGENT B2 ;  /* 0x0000000000027941 */ /* 0x000fea0003800200 */
.L_x_63:
        /* <DEDUP_REMOVED lines=15> */
.L_x_66:
[----:B------:R-:W-:Y:S05]  /*30e0*/  BSYNC.RECONVERGENT B2 ;  /* 0x0000000000027941 */ /* 0x000fea0003800200 */
.L_x_65:
        /* <DEDUP_REMOVED lines=14> */
.L_x_68:
[----:B------:R-:W-:Y:S05]  /*31d0*/  BSYNC.RECONVERGENT B2 ;  /* 0x0000000000027941 */ /* 0x000fea0003800200 */
.L_x_67:
        /* <DEDUP_REMOVED lines=15> */
.L_x_70:
[----:B------:R-:W-:Y:S05]  /*32d0*/  BSYNC.RECONVERGENT B2 ;  /* 0x0000000000027941 */ /* 0x000fea0003800200 */
.L_x_69:
[----:B------:R2:W-:Y:S01]  /*32e0*/  STG.E desc[UR10][R4.64+0xc], R11 ;  /* 0x00000c0b04007986 */ /* 0x0005e2000c10190a */
[----:B------:R-:W-:-:S07]  /*32f0*/  IADD3 R7, PT, PT, R7, 0x4, RZ ;  /* 0x0000000407077810 */ /* 0x000fce0007ffe0ff */
.L_x_62:
[----:B------:R-:W-:-:S13]  /*3300*/  ISETP.NE.AND P0, PT, RZ, UR5, PT ;  /* 0x00000005ff007c0c */ /* 0x000fda000bf05270 */
[----:B------:R-:W-:Y:S05]  /*3310*/  @!P0 EXIT ;  /* 0x000000000000894d */ /* 0x000fea0003800000 */
[----:B012---:R-:W0:Y:S01]  /*3320*/  LDC.64 R4, c[0x0][0x380] ;  /* 0x0000e000ff047b82 */ /* 0x007e220000000a00 */
[----:B------:R-:W-:Y:S01]  /*3330*/  IADD3 R11, PT, PT, R2, R7, RZ ;  /* 0x00000007020b7210 */ /* 0x000fe20007ffe0ff */
[----:B------:R-:W-:-:S12]  /*3340*/  UIADD3 UR4, UPT, UPT, -UR5, URZ, URZ ;  /* 0x000000ff05047290 */ /* 0x000fd8000fffe1ff */
.L_x_73:
[----:B01----:R-:W-:-:S05]  /*3350*/  IMAD.WIDE R6, R11, 0x4, R4 ;  /* 0x000000040b067825 */ /* 0x003fca00078e0204 */
[----:B------:R-:W2:Y:S01]  /*3360*/  LDG.E R13, desc[UR10][R6.64] ;  /* 0x0000000a060d7981 */ /* 0x000ea2000c1e1900 */
[----:B------:R-:W0:Y:S01]  /*3370*/  MUFU.RCP R0, R3 ;  /* 0x0000000300007308 */ /* 0x000e220000001000 */
[----:B------:R-:W-:Y:S01]  /*3380*/  UIADD3 UR4, UPT, UPT, UR4, 0x1, URZ ;  /* 0x0000000104047890 */ /* 0x000fe2000fffe0ff */
[----:B------:R-:W-:Y:S03]  /*3390*/  BSSY.RECONVERGENT B2, `(.L_x_71) ;  /* 0x000000c000027945 */ /* 0x000fe60003800200 */
[----:B------:R-:W-:Y:S01]  /*33a0*/  UISETP.NE.AND UP0, UPT, UR4, URZ, UPT ;  /* 0x000000ff0400728c */ /* 0x000fe2000bf05270 */
[----:B0-----:R-:W-:-:S04]  /*33b0*/  FFMA R9, R0, -R3, 1 ;  /* 0x3f80000000097423 */ /* 0x001fc80000000803 */
[----:B------:R-:W-:Y:S01]  /*33c0*/  FFMA R0, R0, R9, R0 ;  /* 0x0000000900007223 */ /* 0x000fe20000000000 */
[----:B--2---:R-:W0:Y:S03]  /*33d0*/  FCHK P0, R13, R3 ;  /* 0x000000030d007302 */ /* 0x004e260000000000 */
[----:B------:R-:W-:-:S04]  /*33e0*/  FFMA R2, R0, R13, RZ ;  /* 0x0000000d00027223 */ /* 0x000fc800000000ff */
[----:B------:R-:W-:-:S04]  /*33f0*/  FFMA R9, R2, -R3, R13 ;  /* 0x8000000302097223 */ /* 0x000fc8000000000d */
[----:B------:R-:W-:Y:S01]  /*3400*/  FFMA R9, R0, R9, R2 ;  /* 0x0000000900097223 */ /* 0x000fe20000000002 */
[----:B0-----:R-:W-:Y:S06]  /*3410*/  @!P0 BRA `(.L_x_72) ;  /* 0x00000000000c8947 */ /* 0x001fec0003800000 */
[----:B------:R-:W-:Y:S02]  /*3420*/  MOV R0, R13 ;  /* 0x0000000d00007202 */ /* 0x000fe40000000f00 */
[----:B------:R-:W-:-:S07]  /*3430*/  MOV R12, 0x3450 ;  /* 0x00003450000c7802 */ /* 0x000fce0000000f00 */
[----:B------:R-:W-:Y:S05]  /*3440*/  CALL.REL.NOINC `($__internal_0_$__cuda_sm3x_div_rn_noftz_f32_slowpath) ;  /* 0x0000000000147944 */ /* 0x000fea0003c00000 */
.L_x_72:
[----:B------:R-:W-:Y:S05]  /*3450*/  BSYNC.RECONVERGENT B2 ;  /* 0x0000000000027941 */ /* 0x000fea0003800200 */
.L_x_71:
[----:B------:R1:W-:Y:S01]  /*3460*/  STG.E desc[UR10][R6.64], R9 ;  /* 0x0000000906007986 */ /* 0x0003e2000c10190a */
[----:B------:R-:W-:Y:S01]  /*3470*/  IADD3 R11, PT, PT, R11, 0x1, RZ ;  /* 0x000000010b0b7810 */ /* 0x000fe20007ffe0ff */
[----:B------:R-:W-:Y:S06]  /*3480*/  BRA.U UP0, `(.L_x_73) ;  /* 0xfffffffd00b07547 */ /* 0x000fec000b83ffff */
[----:B------:R-:W-:Y:S05]  /*3490*/  EXIT ;  /* 0x000000000000794d */ /* 0x000fea0003800000 */
        .weak           $__internal_0_$__cuda_sm3x_div_rn_noftz_f32_slowpath
        .type           $__internal_0_$__cuda_sm3x_div_rn_noftz_f32_slowpath,@function
        .size           $__internal_0_$__cuda_sm3x_div_rn_noftz_f32_slowpath,(.L_x_91 - $__internal_0_$__cuda_sm3x_div_rn_noftz_f32_slowpath)
$__internal_0_$__cuda_sm3x_div_rn_noftz_f32_slowpath:
[----:B------:R-:W-:Y:S01]  /*34a0*/  SHF.R.U32.HI R10, RZ, 0x17, R3 ;  /* 0x00000017ff0a7819 */ /* 0x000fe20000011603 */
[----:B------:R-:W-:Y:S01]  /*34b0*/  BSSY.RECONVERGENT B0, `(.L_x_74) ;  /* 0x0000063000007945 */ /* 0x000fe20003800200 */
[----:B------:R-:W-:Y:S02]  /*34c0*/  SHF.R.U32.HI R13, RZ, 0x17, R0 ;  /* 0x00000017ff0d7819 */ /* 0x000fe40000011600 */
[----:B------:R-:W-:Y:S02]  /*34d0*/  LOP3.LUT R10, R10, 0xff, RZ, 0xc0, !PT ;  /* 0x000000ff0a0a7812 */ /* 0x000fe400078ec0ff */
[----:B------:R-:W-:Y:S02]  /*34e0*/  LOP3.LUT R13, R13, 0xff, RZ, 0xc0, !PT ;  /* 0x000000ff0d0d7812 */ /* 0x000fe400078ec0ff */
[----:B------:R-:W-:Y:S02]  /*34f0*/  IADD3 R16, PT, PT, R10, -0x1, RZ ;  /* 0xffffffff0a107810 */ /* 0x000fe40007ffe0ff */
[----:B------:R-:W-:-:S02]  /*3500*/  IADD3 R14, PT, PT, R13, -0x1, RZ ;  /* 0xffffffff0d0e7810 */ /* 0x000fc40007ffe0ff */
[----:B------:R-:W-:Y:S02]  /*3510*/  ISETP.GT.U32.AND P0, PT, R16, 0xfd, PT ;  /* 0x000000fd1000780c */ /* 0x000fe40003f04070 */
[----:B------:R-:W-:Y:S02]  /*3520*/  MOV R15, R3 ;  /* 0x00000003000f7202 */ /* 0x000fe40000000f00 */
[----:B------:R-:W-:-:S13]  /*3530*/  ISETP.GT.U32.OR P0, PT, R14, 0xfd, P0 ;  /* 0x000000fd0e00780c */ /* 0x000fda0000704470 */
[----:B------:R-:W-:Y:S01]  /*3540*/  @!P0 MOV R9, RZ ;  /* 0x000000ff00098202 */ /* 0x000fe20000000f00 */
[----:B------:R-:W-:Y:S06]  /*3550*/  @!P0 BRA `(.L_x_75) ;  /* 0x00000000005c8947 */ /* 0x000fec0003800000 */
[----:B------:R-:W-:Y:S02]  /*3560*/  FSETP.GTU.FTZ.AND P0, PT, |R0|, +INF , PT ;  /* 0x7f8000000000780b */ /* 0x000fe40003f1c200 */
[----:B------:R-:W-:-:S04]  /*3570*/  FSETP.GTU.FTZ.AND P1, PT, |R3|, +INF , PT ;  /* 0x7f8000000300780b */ /* 0x000fc80003f3c200 */
[----:B------:R-:W-:-:S13]  /*3580*/  PLOP3.LUT P0, PT, P0, P1, PT, 0xf8, 0x8f ;  /* 0x00000000008f781c */ /* 0x000fda0000703f70 */
[----:B------:R-:W-:Y:S05]  /*3590*/  @P0 BRA `(.L_x_76) ;  /* 0x00000004004c0947 */ /* 0x000fea0003800000 */
[----:B------:R-:W-:-:S13]  /*35a0*/  LOP3.LUT P0, RZ, R15, 0x7fffffff, R0, 0xc8, !PT ;  /* 0x7fffffff0fff7812 */ /* 0x000fda000780c800 */
[----:B------:R-:W-:Y:S05]  /*35b0*/  @!P0 BRA `(.L_x_77) ;  /* 0x00000004003c8947 */ /* 0x000fea0003800000 */
[C---:B------:R-:W-:Y:S02]  /*35c0*/  FSETP.NEU.FTZ.AND P3, PT, |R0|.reuse, +INF , PT ;  /* 0x7f8000000000780b */ /* 0x040fe40003f7d200 */
[----:B------:R-:W-:Y:S02]  /*35d0*/  FSETP.NEU.FTZ.AND P1, PT, |R3|, +INF , PT ;  /* 0x7f8000000300780b */ /* 0x000fe40003f3d200 */
[----:B------:R-:W-:-:S11]  /*35e0*/  FSETP.NEU.FTZ.AND P0, PT, |R0|, +INF , PT ;  /* 0x7f8000000000780b */ /* 0x000fd60003f1d200 */
[----:B------:R-:W-:Y:S05]  /*35f0*/  @!P1 BRA !P3, `(.L_x_77) ;  /* 0x00000004002c9947 */ /* 0x000fea0005800000 */
[----:B------:R-:W-:-:S04]  /*3600*/  LOP3.LUT P3, RZ, R0, 0x7fffffff, RZ, 0xc0, !PT ;  /* 0x7fffffff00ff7812 */ /* 0x000fc8000786c0ff */
[----:B------:R-:W-:-:S13]  /*3610*/  PLOP3.LUT P1, PT, P1, P3, PT, 0x2f, 0xf2 ;  /* 0x0000000000f2781c */ /* 0x000fda0000f26577 */
[----:B------:R-:W-:Y:S05]  /*3620*/  @P1 BRA `(.L_x_78) ;  /* 0x0000000400181947 */ /* 0x000fea0003800000 */
[----:B------:R-:W-:-:S04]  /*3630*/  LOP3.LUT P1, RZ, R15, 0x7fffffff, RZ, 0xc0, !PT ;  /* 0x7fffffff0fff7812 */ /* 0x000fc8000782c0ff */
[----:B------:R-:W-:-:S13]  /*3640*/  PLOP3.LUT P0, PT, P0, P1, PT, 0x2f, 0xf2 ;  /* 0x0000000000f2781c */ /* 0x000fda0000702577 */
[----:B------:R-:W-:Y:S05]  /*3650*/  @P0 BRA `(.L_x_79) ;  /* 0x0000000400000947 */ /* 0x000fea0003800000 */
[----:B------:R-:W-:Y:S02]  /*3660*/  ISETP.GE.AND P0, PT, R14, RZ, PT ;  /* 0x000000ff0e00720c */ /* 0x000fe40003f06270 */
[----:B------:R-:W-:-:S11]  /*3670*/  ISETP.GE.AND P1, PT, R16, RZ, PT ;  /* 0x000000ff1000720c */ /* 0x000fd60003f26270 */
[----:B------:R-:W-:Y:S01]  /*3680*/  @P0 MOV R9, RZ ;  /* 0x000000ff00090202 */ /* 0x000fe20000000f00 */
[----:B------:R-:W-:Y:S01]  /*3690*/  @!P0 FFMA R0, R0, 1.84467440737095516160e+19, RZ ;  /* 0x5f80000000008823 */ /* 0x000fe200000000ff */
[----:B------:R-:W-:Y:S01]  /*36a0*/  @!P0 MOV R9, 0xffffffc0 ;  /* 0xffffffc000098802 */ /* 0x000fe20000000f00 */
[----:B------:R-:W-:-:S03]  /*36b0*/  @!P1 FFMA R15, R3, 1.84467440737095516160e+19, RZ ;  /* 0x5f800000030f9823 */ /* 0x000fc600000000ff */
[----:B------:R-:W-:-:S07]  /*36c0*/  @!P1 IADD3 R9, PT, PT, R9, 0x40, RZ ;  /* 0x0000004009099810 */ /* 0x000fce0007ffe0ff */
.L_x_75:
[----:B------:R-:W-:Y:S01]  /*36d0*/  LEA R14, R10, 0xc0800000, 0x17 ;  /* 0xc08000000a0e7811 */ /* 0x000fe200078eb8ff */
[----:B------:R-:W-:Y:S01]  /*36e0*/  BSSY.RECONVERGENT B1, `(.L_x_80) ;  /* 0x0000036000017945 */ /* 0x000fe20003800200 */
[----:B------:R-:W-:Y:S02]  /*36f0*/  IADD3 R13, PT, PT, R13, -0x7f, RZ ;  /* 0xffffff810d0d7810 */ /* 0x000fe40007ffe0ff */
[----:B------:R-:W-:-:S03]  /*3700*/  IADD3 R16, PT, PT, -R14, R15, RZ ;  /* 0x0000000f0e107210 */ /* 0x000fc60007ffe1ff */
[C---:B------:R-:W-:Y:S01]  /*3710*/  IMAD R0, R13.reuse, -0x800000, R0 ;  /* 0xff8000000d007824 */ /* 0x040fe200078e0200 */
[----:B------:R0:W1:Y:S01]  /*3720*/  MUFU.RCP R14, R16 ;  /* 0x00000010000e7308 */ /* 0x0000620000001000 */
[----:B------:R-:W-:Y:S01]  /*3730*/  FADD.FTZ R17, -R16, -RZ ;  /* 0x800000ff10117221 */ /* 0x000fe20000010100 */
[----:B0-----:R-:W-:-:S04]  /*3740*/  IADD3 R16, PT, PT, R13, 0x7f, -R10 ;  /* 0x0000007f0d107810 */ /* 0x001fc80007ffe80a */
[----:B------:R-:W-:Y:S01]  /*3750*/  IADD3 R9, PT, PT, R16, R9, RZ ;  /* 0x0000000910097210 */ /* 0x000fe20007ffe0ff */
[----:B-1----:R-:W-:-:S04]  /*3760*/  FFMA R15, R14, R17, 1 ;  /* 0x3f8000000e0f7423 */ /* 0x002fc80000000011 */
[----:B------:R-:W-:-:S04]  /*3770*/  FFMA R15, R14, R15, R14 ;  /* 0x0000000f0e0f7223 */ /* 0x000fc8000000000e */
[----:B------:R-:W-:-:S04]  /*3780*/  FFMA R14, R0, R15, RZ ;  /* 0x0000000f000e7223 */ /* 0x000fc800000000ff */
[----:B------:R-:W-:-:S04]  /*3790*/  FFMA R18, R17, R14, R0 ;  /* 0x0000000e11127223 */ /* 0x000fc80000000000 */
[----:B------:R-:W-:-:S04]  /*37a0*/  FFMA R14, R15, R18, R14 ;  /* 0x000000120f0e7223 */ /* 0x000fc8000000000e */
[----:B------:R-:W-:-:S04]  /*37b0*/  FFMA R17, R17, R14, R0 ;  /* 0x0000000e11117223 */ /* 0x000fc80000000000 */
[----:B------:R-:W-:-:S05]  /*37c0*/  FFMA R0, R15, R17, R14 ;  /* 0x000000110f007223 */ /* 0x000fca000000000e */
[----:B------:R-:W-:-:S04]  /*37d0*/  SHF.R.U32.HI R10, RZ, 0x17, R0 ;  /* 0x00000017ff0a7819 */ /* 0x000fc80000011600 */
[----:B------:R-:W-:-:S04]  /*37e0*/  LOP3.LUT R10, R10, 0xff, RZ, 0xc0, !PT ;  /* 0x000000ff0a0a7812 */ /* 0x000fc800078ec0ff */
[----:B------:R-:W-:-:S04]  /*37f0*/  IADD3 R10, PT, PT, R10, R9, RZ ;  /* 0x000000090a0a7210 */ /* 0x000fc80007ffe0ff */
[----:B------:R-:W-:-:S04]  /*3800*/  IADD3 R13, PT, PT, R10, -0x1, RZ ;  /* 0xffffffff0a0d7810 */ /* 0x000fc80007ffe0ff */
[----:B------:R-:W-:-:S13]  /*3810*/  ISETP.GE.U32.AND P0, PT, R13, 0xfe, PT ;  /* 0x000000fe0d00780c */ /* 0x000fda0003f06070 */
[----:B------:R-:W-:Y:S05]  /*3820*/  @!P0 BRA `(.L_x_81) ;  /* 0x0000000000808947 */ /* 0x000fea0003800000 */
[----:B------:R-:W-:-:S13]  /*3830*/  ISETP.GT.AND P0, PT, R10, 0xfe, PT ;  /* 0x000000fe0a00780c */ /* 0x000fda0003f04270 */
[----:B------:R-:W-:Y:S05]  /*3840*/  @P0 BRA `(.L_x_82) ;  /* 0x00000000006c0947 */ /* 0x000fea0003800000 */
[----:B------:R-:W-:-:S13]  /*3850*/  ISETP.GE.AND P0, PT, R10, 0x1, PT ;  /* 0x000000010a00780c */ /* 0x000fda0003f06270 */
[----:B------:R-:W-:Y:S05]  /*3860*/  @P0 BRA `(.L_x_83) ;  /* 0x0000000000740947 */ /* 0x000fea0003800000 */
[----:B------:R-:W-:Y:S02]  /*3870*/  ISETP.GE.AND P0, PT, R10, -0x18, PT ;  /* 0xffffffe80a00780c */ /* 0x000fe40003f06270 */
[----:B------:R-:W-:-:S11]  /*3880*/  LOP3.LUT R0, R0, 0x80000000, RZ, 0xc0, !PT ;  /* 0x8000000000007812 */ /* 0x000fd600078ec0ff */
[----:B------:R-:W-:Y:S05]  /*3890*/  @!P0 BRA `(.L_x_83) ;  /* 0x0000000000688947 */ /* 0x000fea0003800000 */
[-CC-:B------:R-:W-:Y:S01]  /*38a0*/  FFMA.RZ R9, R15, R17.reuse, R14.reuse ;  /* 0x000000110f097223 */ /* 0x180fe2000000c00e */
[C---:B------:R-:W-:Y:S02]  /*38b0*/  IADD3 R16, PT, PT, R10.reuse, 0x20, RZ ;  /* 0x000000200a107810 */ /* 0x040fe40007ffe0ff */
[C---:B------:R-:W-:Y:S02]  /*38c0*/  ISETP.NE.AND P3, PT, R10.reuse, RZ, PT ;  /* 0x000000ff0a00720c */ /* 0x040fe40003f65270 */
[----:B------:R-:W-:Y:S01]  /*38d0*/  LOP3.LUT R13, R9, 0x7fffff, RZ, 0xc0, !PT ;  /* 0x007fffff090d7812 */ /* 0x000fe200078ec0ff */
[CCC-:B------:R-:W-:Y:S01]  /*38e0*/  FFMA.RP R9, R15.reuse, R17.reuse, R14.reuse ;  /* 0x000000110f097223 */ /* 0x1c0fe2000000800e */
[----:B------:R-:W-:Y:S01]  /*38f0*/  FFMA.RM R14, R15, R17, R14 ;  /* 0x000000110f0e7223 */ /* 0x000fe2000000400e */
[----:B------:R-:W-:Y:S02]  /*3900*/  ISETP.NE.AND P1, PT, R10, RZ, PT ;  /* 0x000000ff0a00720c */ /* 0x000fe40003f25270 */
[----:B------:R-:W-:-:S02]  /*3910*/  LOP3.LUT R13, R13, 0x800000, RZ, 0xfc, !PT ;  /* 0x008000000d0d7812 */ /* 0x000fc400078efcff */
[----:B------:R-:W-:Y:S02]  /*3920*/  IADD3 R10, PT, PT, -R10, RZ, RZ ;  /* 0x000000ff0a0a7210 */ /* 0x000fe40007ffe1ff */
[----:B------:R-:W-:Y:S02]  /*3930*/  SHF.L.U32 R16, R13, R16, RZ ;  /* 0x000000100d107219 */ /* 0x000fe400000006ff */
[----:B------:R-:W-:Y:S02]  /*3940*/  FSETP.NEU.FTZ.AND P0, PT, R9, R14, PT ;  /* 0x0000000e0900720b */ /* 0x000fe40003f1d000 */
[----:B------:R-:W-:Y:S02]  /*3950*/  SEL R10, R10, RZ, P3 ;  /* 0x000000ff0a0a7207 */ /* 0x000fe40001800000 */
[----:B------:R-:W-:Y:S02]  /*3960*/  ISETP.NE.AND P1, PT, R16, RZ, P1 ;  /* 0x000000ff1000720c */ /* 0x000fe40000f25270 */
[----:B------:R-:W-:-:S02]  /*3970*/  SHF.R.U32.HI R10, RZ, R10, R13 ;  /* 0x0000000aff0a7219 */ /* 0x000fc4000001160d */
[----:B------:R-:W-:Y:S02]  /*3980*/  PLOP3.LUT P0, PT, P0, P1, PT, 0xf8, 0x8f ;  /* 0x00000000008f781c */ /* 0x000fe40000703f70 */
[----:B------:R-:W-:Y:S02]  /*3990*/  SHF.R.U32.HI R14, RZ, 0x1, R10 ;  /* 0x00000001ff0e7819 */ /* 0x000fe4000001160a */
[----:B------:R-:W-:-:S04]  /*39a0*/  SEL R9, RZ, 0x1, !P0 ;  /* 0x00000001ff097807 */ /* 0x000fc80004000000 */
[----:B------:R-:W-:-:S04]  /*39b0*/  LOP3.LUT R9, R9, 0x1, R14, 0xf8, !PT ;  /* 0x0000000109097812 */ /* 0x000fc800078ef80e */
[----:B------:R-:W-:-:S04]  /*39c0*/  LOP3.LUT R9, R9, R10, RZ, 0xc0, !PT ;  /* 0x0000000a09097212 */ /* 0x000fc800078ec0ff */
[----:B------:R-:W-:-:S04]  /*39d0*/  IADD3 R9, PT, PT, R14, R9, RZ ;  /* 0x000000090e097210 */ /* 0x000fc80007ffe0ff */
[----:B------:R-:W-:Y:S01]  /*39e0*/  LOP3.LUT R0, R9, R0, RZ, 0xfc, !PT ;  /* 0x0000000009007212 */ /* 0x000fe200078efcff */
[----:B------:R-:W-:Y:S06]  /*39f0*/  BRA `(.L_x_83) ;  /* 0x0000000000107947 */ /* 0x000fec0003800000 */
.L_x_82:
[----:B------:R-:W-:-:S04]  /*3a00*/  LOP3.LUT R0, R0, 0x80000000, RZ, 0xc0, !PT ;  /* 0x8000000000007812 */ /* 0x000fc800078ec0ff */
[----:B------:R-:W-:Y:S01]  /*3a10*/  LOP3.LUT R0, R0, 0x7f800000, RZ, 0xfc, !PT ;  /* 0x7f80000000007812 */ /* 0x000fe200078efcff */
[----:B------:R-:W-:Y:S06]  /*3a20*/  BRA `(.L_x_83) ;  /* 0x0000000000047947 */ /* 0x000fec0003800000 */
.L_x_81:
[----:B------:R-:W-:-:S07]  /*3a30*/  LEA R0, R9, R0, 0x17 ;  /* 0x0000000009007211 */ /* 0x000fce00078eb8ff */
.L_x_83:
[----:B------:R-:W-:Y:S05]  /*3a40*/  BSYNC.RECONVERGENT B1 ;  /* 0x0000000000017941 */ /* 0x000fea0003800200 */
.L_x_80:
[----:B------:R-:W-:Y:S05]  /*3a50*/  BRA `(.L_x_84) ;  /* 0x0000000000207947 */ /* 0x000fea0003800000 */
.L_x_79:
[----:B------:R-:W-:-:S04]  /*3a60*/  LOP3.LUT R0, R15, 0x80000000, R0, 0x48, !PT ;  /* 0x800000000f007812 */ /* 0x000fc800078e4800 */
[----:B------:R-:W-:Y:S01]  /*3a70*/  LOP3.LUT R0, R0, 0x7f800000, RZ, 0xfc, !PT ;  /* 0x7f80000000007812 */ /* 0x000fe200078efcff */
[----:B------:R-:W-:Y:S06]  /*3a80*/  BRA `(.L_x_84) ;  /* 0x0000000000147947 */ /* 0x000fec0003800000 */
.L_x_78:
[----:B------:R-:W-:Y:S01]  /*3a90*/  LOP3.LUT R0, R15, 0x80000000, R0, 0x48, !PT ;  /* 0x800000000f007812 */ /* 0x000fe200078e4800 */
[----:B------:R-:W-:Y:S06]  /*3aa0*/  BRA `(.L_x_84) ;  /* 0x00000000000c7947 */ /* 0x000fec0003800000 */
.L_x_77:
[----:B------:R-:W0:Y:S01]  /*3ab0*/  MUFU.RSQ R0, -QNAN ;  /* 0xffc0000000007908 */ /* 0x000e220000001400 */
[----:B------:R-:W-:Y:S05]  /*3ac0*/  BRA `(.L_x_84) ;  /* 0x0000000000047947 */ /* 0x000fea0003800000 */
.L_x_76:
[----:B------:R-:W-:-:S07]  /*3ad0*/  FADD.FTZ R0, R0, R3 ;  /* 0x0000000300007221 */ /* 0x000fce0000010000 */
.L_x_84:
[----:B------:R-:W-:Y:S05]  /*3ae0*/  BSYNC.RECONVERGENT B0 ;  /* 0x0000000000007941 */ /* 0x000fea0003800200 */
.L_x_74:
[----:B------:R-:W-:Y:S01]  /*3af0*/  HFMA2 R13, -RZ, RZ, 0, 0 ;  /* 0x00000000ff0d7431 */ /* 0x000fe200000001ff */
[----:B0-----:R-:W-:-:S03]  /*3b00*/  MOV R9, R0 ;  /* 0x0000000000097202 */ /* 0x001fc60000000f00 */
[----:B------:R-:W-:Y:S05]  /*3b10*/  RET.REL.NODEC R12 `(_Z7softmaxPfii) ;  /* 0xffffffc40c387950 */ /* 0x000fea0003c3ffff */
.L_x_85:
[----:B------:R-:W-:-:S00]  /*3b20*/  BRA `(.L_x_85) ;  /* 0xfffffffc00fc7947 */ /* 0x000fc0000383ffff */
[----:B------:R-:W-:-:S00]  /*3b30*/  NOP ;  /* 0x0000000000007918 */ /* 0x000fc00000000000 */
        /* <DEDUP_REMOVED lines=12> */
.L_x_91:


//--------------------- .text._Z14matrixMultiplyPfS_S_ii --------------------------
	.section	.text._Z14matrixMultiplyPfS_S_ii,"ax",@progbits
	.align	128
        .global         _Z14matrixMultiplyPfS_S_ii
        .type           _Z14matrixMultiplyPfS_S_ii,@function
        .size           _Z14matrixMultiplyPfS_S_ii,(.L_x_93 - _Z14matrixMultiplyPfS_S_ii)
        .other          _Z14matrixMultiplyPfS_S_ii,@"STO_CUDA_ENTRY STV_DEFAULT"
_Z14matrixMultiplyPfS_S_ii:
.text._Z14matrixMultiplyPfS_S_ii:
[----:B------:R-:W-:Y:S01]  /*0000*/  LDC R1, c[0x0][0x37c] ;  /* 0x0000df00ff017b82 */ /* 0x000fe20000000800 */
[----:B------:R-:W0:Y:S07]  /*0010*/  S2R R3, SR_TID.X ;  /* 0x0000000000037919 */ /* 0x000e2e0000002100 */
[----:B------:R-:W1:Y:S01]  /*0020*/  LDC R13, c[0x0][0x364] ;  /* 0x0000d900ff0d7b82 */ /* 0x000e620000000800 */
[----:B------:R-:W2:Y:S01]  /*0030*/  LDCU.64 UR18, c[0x0][0x398] ;  /* 0x00007300ff1277ac */ /* 0x000ea20008000a00 */
[----:B------:R-:W1:Y:S06]  /*0040*/  S2R R2, SR_TID.Y ;  /* 0x0000000000027919 */ /* 0x000e6c0000002200 */
[----:B------:R-:W0:Y:S08]  /*0050*/  S2UR UR5, SR_CTAID.X ;  /* 0x00000000000579c3 */ /* 0x000e300000002500 */
[----:B------:R-:W0:Y:S08]  /*0060*/  LDC R0, c[0x0][0x360] ;  /* 0x0000d800ff007b82 */ /* 0x000e300000000800 */
[----:B------:R-:W1:Y:S01]  /*0070*/  S2UR UR4, SR_CTAID.Y ;  /* 0x00000000000479c3 */ /* 0x000e620000002600 */
[----:B0-----:R-:W-:-:S05]  /*0080*/  IMAD R0, R0, UR5, R3 ;  /* 0x0000000500007c24 */ /* 0x001fca000f8e0203 */
[----:B--2---:R-:W-:Y:S01]  /*0090*/  ISETP.GE.AND P0, PT, R0, UR19, PT ;  /* 0x0000001300007c0c */ /* 0x004fe2000bf06270 */
[----:B-1----:R-:W-:-:S05]  /*00a0*/  IMAD R13, R13, UR4, R2 ;  /* 0x000000040d0d7c24 */ /* 0x002fca000f8e0202 */
[----:B------:R-:W-:-:S13]  /*00b0*/  ISETP.GE.OR P0, PT, R13, UR18, P0 ;  /* 0x000000120d007c0c */ /* 0x000fda0008706670 */
[----:B------:R-:W-:Y:S05]  /*00c0*/  @P0 EXIT ;  /* 0x000000000000094d */ /* 0x000fea0003800000 */
[----:B------:R-:W-:Y:S01]  /*00d0*/  UISETP.GE.AND UP0, UPT, UR19, 0x1, UPT ;  /* 0x000000011300788c */ /* 0x000fe2000bf06270 */
[----:B------:R-:W-:Y:S01]  /*00e0*/  HFMA2 R12, -RZ, RZ, 0, 0 ;  /* 0x00000000ff0c7431 */ /* 0x000fe200000001ff */
[----:B------:R-:W0:Y:S07]  /*00f0*/  LDCU.64 UR16, c[0x0][0x358] ;  /* 0x00006b00ff1077ac */ /* 0x000e2e0008000a00 */
[----:B------:R-:W-:Y:S05]  /*0100*/  BRA.U !UP0, `(.L_x_86) ;  /* 0x0000000908647547 */ /* 0x000fea000b800000 */
[----:B------:R-:W-:Y:S02]  /*0110*/  UISETP.GE.U32.AND UP1, UPT, UR19, 0x8, UPT ;  /* 0x000000081300788c */ /* 0x000fe4000bf26070 */
[----:B------:R-:W-:Y:S01]  /*0120*/  IMAD R5, R13, UR19, RZ ;  /* 0x000000130d057c24 */ /* 0x000fe2000f8e02ff */
[----:B------:R-:W-:Y:S01]  /*0130*/  ULOP3.LUT UR18, UR19, 0x7, URZ, 0xc0, !UPT ;  /* 0x0000000713127892 */ /* 0x000fe2000f8ec0ff */
[----:B------:R-:W-:Y:S01]  /*0140*/  MOV R12, RZ ;  /* 0x000000ff000c7202 */ /* 0x000fe20000000f00 */
[----:B------:R-:W-:Y:S02]  /*0150*/  UMOV UR4, URZ ;  /* 0x000000ff00047c82 */ /* 0x000fe40008000000 */
[----:B------:R-:W-:Y:S02]  /*0160*/  UISETP.NE.AND UP0, UPT, UR18, URZ, UPT ;  /* 0x000000ff1200728c */ /* 0x000fe4000bf05270 */
[----:B------:R-:W-:Y:S09]  /*0170*/  BRA.U !UP1, `(.L_x_87) ;  /* 0x0000000509087547 */ /* 0x000ff2000b800000 */
[----:B------:R-:W1:Y:S01]  /*0180*/  LDCU.128 UR20, c[0x0][0x380] ;  /* 0x00007000ff1477ac */ /* 0x000e620008000c00 */
[----:B------:R-:W-:Y:S02]  /*0190*/  MOV R12, RZ ;  /* 0x000000ff000c7202 */ /* 0x000fe40000000f00 */
[----:B------:R-:W-:Y:S01]  /*01a0*/  MOV R14, R0 ;  /* 0x00000000000e7202 */ /* 0x000fe20000000f00 */
[----:B------:R-:W-:-:S04]  /*01b0*/  ULOP3.LUT UR4, UR19, 0x7ffffff8, URZ, 0xc0, !UPT ;  /* 0x7ffffff813047892 */ /* 0x000fc8000f8ec0ff */
[----:B------:R-:W-:Y:S01]  /*01c0*/  UIADD3 UR5, UPT, UPT, -UR4, URZ, URZ ;  /* 0x000000ff04057290 */ /* 0x000fe2000fffe1ff */
[----:B-1----:R-:W-:Y:S01]  /*01d0*/  MOV R2, UR20 ;  /* 0x0000001400027c02 */ /* 0x002fe20008000f00 */
[----:B------:R-:W-:Y:S01]  /*01e0*/  UIMAD.WIDE.U32 UR6, UR19, 0xc, UR22 ;  /* 0x0000000c130678a5 */ /* 0x000fe2000f8e0016 */
[----:B------:R-:W-:Y:S01]  /*01f0*/  MOV R3, UR21 ;  /* 0x0000001500037c02 */ /* 0x000fe20008000f00 */
[----:B------:R-:W-:Y:S02]  /*0200*/  UIMAD.WIDE.U32 UR8, UR19, 0x10, UR22 ;  /* 0x00000010130878a5 */ /* 0x000fe4000f8e0016 */
[----:B------:R-:W-:Y:S01]  /*0210*/  UIMAD.WIDE.U32 UR10, UR19, 0x14, UR22 ;  /* 0x00000014130a78a5 */ /* 0x000fe2000f8e0016 */
[----:B------:R-:W-:Y:S01]  /*0220*/  IMAD.WIDE.U32 R2, R5, 0x4, R2 ;  /* 0x0000000405027825 */ /* 0x000fe200078e0002 */
[----:B------:R-:W-:Y:S02]  /*0230*/  UIMAD.WIDE.U32 UR12, UR19, 0x18, UR22 ;  /* 0x00000018130c78a5 */ /* 0x000fe4000f8e0016 */
[----:B------:R-:W-:Y:S01]  /*0240*/  UIMAD.WIDE.U32 UR14, UR19, 0x1c, UR22 ;  /* 0x0000001c130e78a5 */ /* 0x000fe2000f8e0016 */
[----:B------:R-:W-:-:S04]  /*0250*/  IADD3 R2, P0, PT, R2, 0x10, RZ ;  /* 0x0000001002027810 */ /* 0x000fc80007f1e0ff */
[----:B------:R-:W-:-:S09]  /*0260*/  IADD3.X R3, PT, PT, RZ, R3, RZ, P0, !PT ;  /* 0x00000003ff037210 */ /* 0x000fd200007fe4ff */
.L_x_88:
[----:B------:R-:W-:Y:S01]  /*0270*/  HFMA2 R23, -RZ, RZ, 0, 2.384185791015625e-07 ;  /* 0x00000004ff177431 */ /* 0x000fe200000001ff */
[----:B------:R-:W-:Y:S01]  /*0280*/  UIMAD.WIDE.U32 UR24, UR19, 0x4, UR22 ;  /* 0x00000004131878a5 */ /* 0x000fe2000f8e0016 */
[----:B0-----:R-:W2:Y:S01]  /*0290*/  LDG.E R21, desc[UR16][R2.64+-0x10] ;  /* 0xfffff01002157981 */ /* 0x001ea2000c1e1900 */
[----:B------:R-:W-:Y:S01]  /*02a0*/  UIMAD.WIDE.U32 UR20, UR19, 0x8, UR22 ;  /* 0x00000008131478a5 */ /* 0x000fe2000f8e0016 */
[----:B------:R-:W-:Y:S01]  /*02b0*/  HFMA2 R5, -RZ, RZ, 0, 2.384185791015625e-07 ;  /* 0x00000004ff057431 */ /* 0x000fe200000001ff */
[----:B------:R-:W-:Y:S01]  /*02c0*/  MOV R11, 0x4 ;  /* 0x00000004000b7802 */ /* 0x000fe20000000f00 */
[----:B------:R-:W3:Y:S01]  /*02d0*/  LDG.E R19, desc[UR16][R2.64+-0xc] ;  /* 0xfffff41002137981 */ /* 0x000ee2000c1e1900 */
[----:B------:R-:W-:Y:S01]  /*02e0*/  MOV R8, UR24 ;  /* 0x0000001800087c02 */ /* 0x000fe20008000f00 */
[----:B------:R-:W-:Y:S01]  /*02f0*/  IMAD.U32 R9, RZ, RZ, UR25 ;  /* 0x00000019ff097e24 */ /* 0x000fe2000f8e00ff */
[----:B------:R-:W-:Y:S01]  /*0300*/  MOV R24, UR20 ;  /* 0x0000001400187c02 */ /* 0x000fe20008000f00 */
[C---:B------:R-:W-:Y:S01]  /*0310*/  IMAD.WIDE R22, R14.reuse, R23, UR22 ;  /* 0x000000160e167e25 */ /* 0x040fe2000f8e0217 */
[----:B------:R-:W-:Y:S01]  /*0320*/  MOV R25, UR21 ;  /* 0x0000001500197c02 */ /* 0x000fe20008000f00 */
[----:B------:R-:W4:Y:S02]  /*0330*/  LDG.E R17, desc[UR16][R2.64+-0x8] ;  /* 0xfffff81002117981 */ /* 0x000f24000c1e1900 */
[----:B------:R-:W-:-:S02]  /*0340*/  IMAD.WIDE R8, R14, 0x4, R8 ;  /* 0x000000040e087825 */ /* 0x000fc400078e0208 */
[----:B------:R-:W2:Y:S02]  /*0350*/  LDG.E R22, desc[UR16][R22.64] ;  /* 0x0000001016167981 */ /* 0x000ea4000c1e1900 */
[C---:B------:R-:W-:Y:S02]  /*0360*/  IMAD.WIDE R24, R14.reuse, 0x4, R24 ;  /* 0x000000040e187825 */ /* 0x040fe400078e0218 */
[----:B------:R0:W3:Y:S02]  /*0370*/  LDG.E R20, desc[UR16][R8.64] ;  /* 0x0000001008147981 */ /* 0x0000e4000c1e1900 */
[C---:B------:R-:W-:Y:S01]  /*0380*/  IMAD.WIDE R10, R14.reuse, R11, UR6 ;  /* 0x000000060e0a7e25 */ /* 0x040fe2000f8e020b */
[----:B------:R-:W-:Y:S01]  /*0390*/  MOV R7, 0x4 ;  /* 0x0000000400077802 */ /* 0x000fe20000000f00 */
[----:B------:R-:W4:Y:S02]  /*03a0*/  LDG.E R18, desc[UR16][R24.64] ;  /* 0x0000001018127981 */ /* 0x000f24000c1e1900 */
[----:B------:R-:W-:-:S02]  /*03b0*/  IMAD.WIDE R4, R14, R5, UR8 ;  /* 0x000000080e047e25 */ /* 0x000fc4000f8e0205 */
[----:B------:R1:W5:Y:S02]  /*03c0*/  LDG.E R16, desc[UR16][R10.64] ;  /* 0x000000100a107981 */ /* 0x000364000c1e1900 */
[----:B0-----:R-:W-:Y:S02]  /*03d0*/  HFMA2 R9, -RZ, RZ, 0, 2.384185791015625e-07 ;  /* 0x00000004ff097431 */ /* 0x001fe400000001ff */
[----:B------:R-:W5:Y:S01]  /*03e0*/  LDG.E R15, desc[UR16][R2.64+-0x4] ;  /* 0xfffffc10020f7981 */ /* 0x000f62000c1e1900 */
[----:B------:R-:W-:-:S03]  /*03f0*/  IMAD.WIDE R6, R14, R7, UR10 ;  /* 0x0000000a0e067e25 */ /* 0x000fc6000f8e0207 */
[----:B------:R0:W5:Y:S01]  /*0400*/  LDG.E R4, desc[UR16][R4.64] ;  /* 0x0000001004047981 */ /* 0x000162000c1e1900 */
[----:B------:R-:W-:-:S03]  /*0410*/  IMAD.MOV.U32 R27, RZ, RZ, 0x4 ;  /* 0x00000004ff1b7424 */ /* 0x000fc600078e00ff */
[----:B------:R-:W5:Y:S01]  /*0420*/  LDG.E R23, desc[UR16][R2.64] ;  /* 0x0000001002177981 */ /* 0x000f62000c1e1900 */
[----:B------:R-:W-:-:S03]  /*0430*/  IMAD.WIDE R8, R14, R9, UR12 ;  /* 0x0000000c0e087e25 */ /* 0x000fc6000f8e0209 */
[----:B------:R-:W5:Y:S01]  /*0440*/  LDG.E R7, desc[UR16][R6.64] ;  /* 0x0000001006077981 */ /* 0x000f62000c1e1900 */
[----:B-1----:R-:W-:-:S03]  /*0450*/  IMAD.WIDE R10, R14, R27, UR14 ;  /* 0x0000000e0e0a7e25 */ /* 0x002fc6000f8e021b */
[----:B------:R-:W5:Y:S04]  /*0460*/  LDG.E R24, desc[UR16][R2.64+0x4] ;  /* 0x0000041002187981 */ /* 0x000f68000c1e1900 */
[----:B------:R-:W5:Y:S04]  /*0470*/  LDG.E R8, desc[UR16][R8.64] ;  /* 0x0000001008087981 */ /* 0x000f68000c1e1900 */
[----:B------:R-:W5:Y:S04]  /*0480*/  LDG.E R25, desc[UR16][R2.64+0x8] ;  /* 0x0000081002197981 */ /* 0x000f68000c1e1900 */
[----:B------:R-:W5:Y:S04]  /*0490*/  LDG.E R10, desc[UR16][R10.64] ;  /* 0x000000100a0a7981 */ /* 0x000f68000c1e1900 */
[----:B------:R1:W5:Y:S01]  /*04a0*/  LDG.E R27, desc[UR16][R2.64+0xc] ;  /* 0x00000c10021b7981 */ /* 0x000362000c1e1900 */
[----:B------:R-:W-:-:S04]  /*04b0*/  UIADD3 UR5, UPT, UPT, UR5, 0x8, URZ ;  /* 0x0000000805057890 */ /* 0x000fc8000fffe0ff */
[----:B------:R-:W-:Y:S01]  /*04c0*/  UISETP.NE.AND UP1, UPT, UR5, URZ, UPT ;  /* 0x000000ff0500728c */ /* 0x000fe2000bf25270 */
[----:B0-----:R-:W-:Y:S02]  /*04d0*/  MOV R5, UR19 ;  /* 0x0000001300057c02 */ /* 0x001fe40008000f00 */
[----:B-1----:R-:W-:Y:S02]  /*04e0*/  IADD3 R2, P0, PT, R2, 0x20, RZ ;  /* 0x0000002002027810 */ /* 0x002fe40007f1e0ff */
[----:B------:R-:W-:Y:S02]  /*04f0*/  LEA R14, R5, R14, 0x3 ;  /* 0x0000000e050e7211 */ /* 0x000fe400078e18ff */
[----:B------:R-:W-:Y:S01]  /*0500*/  IADD3.X R3, PT, PT, RZ, R3, RZ, P0, !PT ;  /* 0x00000003ff037210 */ /* 0x000fe200007fe4ff */
[----:B--2---:R-:W-:-:S04]  /*0510*/  FFMA R22, R21, R22, R12 ;  /* 0x0000001615167223 */ /* 0x004fc8000000000c */
[----:B---3--:R-:W-:-:S04]  /*0520*/  FFMA R20, R19, R20, R22 ;  /* 0x0000001413147223 */ /* 0x008fc80000000016 */
[----:B----4-:R-:W-:-:S04]  /*0530*/  FFMA R18, R17, R18, R20 ;  /* 0x0000001211127223 */ /* 0x010fc80000000014 */
[----:B-----5:R-:W-:-:S04]  /*0540*/  FFMA R16, R15, R16, R18 ;  /* 0x000000100f107223 */ /* 0x020fc80000000012 */
[----:B------:R-:W-:-:S04]  /*0550*/  FFMA R23, R23, R4, R16 ;  /* 0x0000000417177223 */ /* 0x000fc80000000010 */
[----:B------:R-:W-:-:S04]  /*0560*/  FFMA R24, R24, R7, R23 ;  /* 0x0000000718187223 */ /* 0x000fc80000000017 */
[----:B------:R-:W-:-:S04]  /*0570*/  FFMA R8, R25, R8, R24 ;  /* 0x0000000819087223 */ /* 0x000fc80000000018 */
[----:B------:R-:W-:Y:S01]  /*0580*/  FFMA R12, R27, R10, R8 ;  /* 0x0000000a1b0c7223 */ /* 0x000fe20000000008 */
[----:B------:R-:W-:Y:S06]  /*0590*/  BRA.U UP1, `(.L_x_88) ;  /* 0xfffffffd01347547 */ /* 0x000fec000b83ffff */
.L_x_87:
[----:B------:R-:W-:Y:S05]  /*05a0*/  BRA.U !UP0, `(.L_x_86) ;  /* 0x00000005083c7547 */ /* 0x000fea000b800000 */
[----:B------:R-:W-:Y:S01]  /*05b0*/  UISETP.GE.U32.AND UP0, UPT, UR18, 0x4, UPT ;  /* 0x000000041200788c */ /* 0x000fe2000bf06070 */
[----:B------:R-:W-:Y:S01]  /*05c0*/  IMAD R2, R13, UR19, RZ ;  /* 0x000000130d027c24 */ /* 0x000fe2000f8e02ff */
[----:B------:R-:W-:-:S04]  /*05d0*/  ULOP3.LUT UR5, UR19, 0x3, URZ, 0xc0, !UPT ;  /* 0x0000000313057892 */ /* 0x000fc8000f8ec0ff */
[----:B------:R-:W-:-:S03]  /*05e0*/  UISETP.NE.AND UP1, UPT, UR5, URZ, UPT ;  /* 0x000000ff0500728c */ /* 0x000fc6000bf25270 */
[----:B------:R-:W-:Y:S08]  /*05f0*/  BRA.U !UP0, `(.L_x_89) ;  /* 0x00000001087c7547 */ /* 0x000ff0000b800000 */
[----:B------:R-:W1:Y:S01]  /*0600*/  LDC.64 R6, c[0x0][0x388] ;  /* 0x0000e200ff067b82 */ /* 0x000e620000000a00 */
[----:B------:R-:W2:Y:S01]  /*0610*/  LDCU.64 UR6, c[0x0][0x380] ;  /* 0x00007000ff0677ac */ /* 0x000ea20008000a00 */
[----:B------:R-:W-:Y:S01]  /*0620*/  MOV R5, UR4 ;  /* 0x0000000400057c02 */ /* 0x000fe20008000f00 */
[----:B------:R-:W-:Y:S01]  /*0630*/  IMAD.U32 R15, RZ, RZ, UR19 ;  /* 0x00000013ff0f7e24 */ /* 0x000fe2000f8e00ff */
[C---:B------:R-:W-:Y:S02]  /*0640*/  IADD3 R3, PT, PT, R2.reuse, UR4, RZ ;  /* 0x0000000402037c10 */ /* 0x040fe4000fffe0ff */
[----:B------:R-:W-:Y:S01]  /*0650*/  MOV R11, UR19 ;  /* 0x00000013000b7c02 */ /* 0x000fe20008000f00 */
[----:B------:R-:W-:Y:S01]  /*0660*/  IMAD R5, R5, UR19, R0 ;  /* 0x0000001305057c24 */ /* 0x000fe2000f8e0200 */
[----:B------:R-:W3:Y:S01]  /*0670*/  LDC.64 R8, c[0x0][0x380] ;  /* 0x0000e000ff087b82 */ /* 0x000ee20000000a00 */
[----:B------:R-:W-:Y:S02]  /*0680*/  IADD3 R14, P0, PT, R2, UR4, RZ ;  /* 0x00000004020e7c10 */ /* 0x000fe4000ff1e0ff */
[----:B------:R-:W-:Y:S01]  /*0690*/  MOV R17, UR19 ;  /* 0x0000001300117c02 */ /* 0x000fe20008000f00 */
[----:B-1----:R-:W-:-:S04]  /*06a0*/  IMAD.WIDE R6, R5, 0x4, R6 ;  /* 0x0000000405067825 */ /* 0x002fc800078e0206 */
[----:B------:R-:W-:Y:S02]  /*06b0*/  IMAD.WIDE.U32 R10, R11, 0x4, R6 ;  /* 0x000000040b0a7825 */ /* 0x000fe400078e0006 */
[----:B0-----:R-:W4:Y:S02]  /*06c0*/  LDG.E R6, desc[UR16][R6.64] ;  /* 0x0000001006067981 */ /* 0x001f24000c1e1900 */
[----:B---3--:R-:W-:Y:S01]  /*06d0*/  IMAD.WIDE.U32 R8, R3, 0x4, R8 ;  /* 0x0000000403087825 */ /* 0x008fe200078e0008 */
[----:B------:R-:W-:Y:S02]  /*06e0*/  IADD3.X R3, PT, PT, RZ, RZ, RZ, P0, !PT ;  /* 0x000000ffff037210 */ /* 0x000fe400007fe4ff */
[----:B--2---:R-:W-:-:S03]  /*06f0*/  LEA R4, P0, R14, UR6, 0x2 ;  /* 0x000000060e047c11 */ /* 0x004fc6000f8010ff */
[----:B------:R-:W4:Y:S01]  /*0700*/  LDG.E R9, desc[UR16][R8.64] ;  /* 0x0000001008097981 */ /* 0x000f22000c1e1900 */
[----:B------:R-:W-:Y:S01]  /*0710*/  LEA.HI.X R5, R14, UR7, R3, 0x2, P0 ;  /* 0x000000070e057c11 */ /* 0x000fe200080f1403 */
[----:B------:R-:W-:Y:S02]  /*0720*/  IMAD.WIDE.U32 R14, R15, 0x4, R10 ;  /* 0x000000040f0e7825 */ /* 0x000fe400078e000a */
[----:B------:R-:W2:Y:S04]  /*0730*/  LDG.E R3, desc[UR16][R10.64] ;  /* 0x000000100a037981 */ /* 0x000ea8000c1e1900 */
[----:B------:R-:W2:Y:S01]  /*0740*/  LDG.E R18, desc[UR16][R4.64+0x4] ;  /* 0x0000041004127981 */ /* 0x000ea2000c1e1900 */
[----:B------:R-:W-:-:S03]  /*0750*/  IMAD.WIDE.U32 R16, R17, 0x4, R14 ;  /* 0x0000000411107825 */ /* 0x000fc600078e000e */
[----:B------:R-:W3:Y:S04]  /*0760*/  LDG.E R19, desc[UR16][R14.64] ;  /* 0x000000100e137981 */ /* 0x000ee8000c1e1900 */
[----:B------:R-:W3:Y:S04]  /*0770*/  LDG.E R20, desc[UR16][R4.64+0x8] ;  /* 0x0000081004147981 */ /* 0x000ee8000c1e1900 */
[----:B------:R-:W5:Y:S04]  /*0780*/  LDG.E R22, desc[UR16][R4.64+0xc] ;  /* 0x00000c1004167981 */ /* 0x000f68000c1e1900 */
[----:B------:R-:W5:Y:S01]  /*0790*/  LDG.E R16, desc[UR16][R16.64] ;  /* 0x0000001010107981 */ /* 0x000f62000c1e1900 */
[----:B------:R-:W-:Y:S01]  /*07a0*/  UIADD3 UR4, UPT, UPT, UR4, 0x4, URZ ;  /* 0x0000000404047890 */ /* 0x000fe2000fffe0ff */
[----:B----4-:R-:W-:-:S04]  /*07b0*/  FFMA R9, R9, R6, R12 ;  /* 0x0000000609097223 */ /* 0x010fc8000000000c */
[----:B--2---:R-:W-:-:S04]  /*07c0*/  FFMA R3, R18, R3, R9 ;  /* 0x0000000312037223 */ /* 0x004fc80000000009 */
[----:B---3--:R-:W-:-:S04]  /*07d0*/  FFMA R3, R20, R19, R3 ;  /* 0x0000001314037223 */ /* 0x008fc80000000003 */
[----:B-----5:R-:W-:-:S07]  /*07e0*/  FFMA R12, R22, R16, R3 ;  /* 0x00000010160c7223 */ /* 0x020fce0000000003 */
.L_x_89:
[----:B------:R-:W-:Y:S05]  /*07f0*/  BRA.U !UP1, `(.L_x_86) ;  /* 0x0000000109a87547 */ /* 0x000fea000b800000 */
[----:B------:R-:W-:Y:S01]  /*0800*/  UISETP.NE.AND UP0, UPT, UR5, 0x1, UPT ;  /* 0x000000010500788c */ /* 0x000fe2000bf05270 */
[----:B------:R-:W-:Y:S01]  /*0810*/  MOV R9, UR4 ;  /* 0x0000000400097c02 */ /* 0x000fe20008000f00 */
[----:B------:R-:W-:Y:S02]  /*0820*/  ULOP3.LUT UR5, UR19, 0x1, URZ, 0xc0, !UPT ;  /* 0x0000000113057892 */ /* 0x000fe4000f8ec0ff */
[----:B------:R-:W-:Y:S02]  /*0830*/  MOV R17, UR19 ;  /* 0x0000001300117c02 */ /* 0x000fe40008000f00 */
[----:B------:R-:W-:Y:S01]  /*0840*/  UISETP.NE.U32.AND UP1, UPT, UR5, 0x1, UPT ;  /* 0x000000010500788c */ /* 0x000fe2000bf25070 */
[----:B------:R-:W-:-:S04]  /*0850*/  PLOP3.LUT P1, PT, PT, PT, UP0, 0x80, 0x8 ;  /* 0x000000000008781c */ /* 0x000fc80003f2f008 */
[----:B------:R-:W1:Y:S01]  /*0860*/  @UP0 LDCU.128 UR8, c[0x0][0x380] ;  /* 0x00007000ff0807ac */ /* 0x000e620008000c00 */
[----:B------:R-:W-:Y:S01]  /*0870*/  PLOP3.LUT P0, PT, PT, PT, UP1, 0x80, 0x8 ;  /* 0x000000000008781c */ /* 0x000fe20003f0f018 */
[----:B------:R-:W2:Y:S04]  /*0880*/  @UP0 LDCU.64 UR6, c[0x0][0x380] ;  /* 0x00007000ff0607ac */ /* 0x000ea80008000a00 */
[----:B------:R-:W3:Y:S03]  /*0890*/  @!UP1 LDCU.128 UR12, c[0x0][0x380] ;  /* 0x00007000ff0c97ac */ /* 0x000ee60008000c00 */
[C---:B------:R-:W-:Y:S02]  /*08a0*/  @P1 IADD3 R3, PT, PT, R2.reuse, UR4, RZ ;  /* 0x0000000402031c10 */ /* 0x040fe4000fffe0ff */
[----:B------:R-:W-:Y:S01]  /*08b0*/  @P1 IADD3 R5, P2, PT, R2, UR4, RZ ;  /* 0x0000000402051c10 */ /* 0x000fe2000ff5e0ff */
[----:B------:R-:W-:-:S04]  /*08c0*/  @UP0 UIADD3 UR4, UPT, UPT, UR4, 0x2, URZ ;  /* 0x0000000204040890 */ /* 0x000fc8000fffe0ff */
[----:B------:R-:W-:Y:S01]  /*08d0*/  @P1 IMAD.X R8, RZ, RZ, RZ, P2 ;  /* 0x000000ffff081224 */ /* 0x000fe200010e06ff */
[----:B-1----:R-:W-:Y:S02]  /*08e0*/  MOV R14, UR8 ;  /* 0x00000008000e7c02 */ /* 0x002fe40008000f00 */
[----:B------:R-:W-:Y:S02]  /*08f0*/  MOV R15, UR9 ;  /* 0x00000009000f7c02 */ /* 0x000fe40008000f00 */
[----:B------:R-:W-:Y:S02]  /*0900*/  MOV R6, UR10 ;  /* 0x0000000a00067c02 */ /* 0x000fe40008000f00 */
[----:B------:R-:W-:Y:S01]  /*0910*/  MOV R7, UR11 ;  /* 0x0000000b00077c02 */ /* 0x000fe20008000f00 */
[----:B------:R-:W-:Y:S01]  /*0920*/  @P1 IMAD.WIDE.U32 R14, R3, 0x4, R14 ;  /* 0x00000004030e1825 */ /* 0x000fe200078e000e */
[----:B--2---:R-:W-:-:S03]  /*0930*/  @P1 LEA R4, P2, R5, UR6, 0x2 ;  /* 0x0000000605041c11 */ /* 0x004fc6000f8410ff */
[----:B------:R-:W-:Y:S01]  /*0940*/  @P1 IMAD R3, R9, UR19, R0 ;  /* 0x0000001309031c24 */ /* 0x000fe2000f8e0200 */
[----:B------:R-:W-:-:S03]  /*0950*/  MOV R21, UR4 ;  /* 0x0000000400157c02 */ /* 0x000fc60008000f00 */
[----:B------:R-:W-:Y:S01]  /*0960*/  @P1 IMAD.WIDE R6, R3, 0x4, R6 ;  /* 0x0000000403061825 */ /* 0x000fe200078e0206 */
[----:B------:R-:W-:Y:S01]  /*0970*/  @P1 LEA.HI.X R5, R5, UR7, R8, 0x2, P2 ;  /* 0x0000000705051c11 */ /* 0x000fe200090f1408 */
[----:B0-----:R-:W2:Y:S01]  /*0980*/  @P1 LDG.E R3, desc[UR16][R14.64] ;  /* 0x000000100e031981 */ /* 0x001ea2000c1e1900 */
[----:B---3--:R-:W-:Y:S01]  /*0990*/  MOV R8, UR12 ;  /* 0x0000000c00087c02 */ /* 0x008fe20008000f00 */
[----:B------:R-:W-:Y:S01]  /*09a0*/  @!P0 IMAD R21, R21, UR19, R0 ;  /* 0x0000001315158c24 */ /* 0x000fe2000f8e0200 */
[----:B------:R-:W-:Y:S01]  /*09b0*/  MOV R9, UR13 ;  /* 0x0000000d00097c02 */ /* 0x000fe20008000f00 */
[----:B------:R-:W-:Y:S01]  /*09c0*/  @P1 IMAD.WIDE.U32 R16, R17, 0x4, R6 ;  /* 0x0000000411101825 */ /* 0x000fe200078e0006 */
[----:B------:R-:W-:Y:S01]  /*09d0*/  @!P0 IADD3 R19, PT, PT, R2, UR4, RZ ;  /* 0x0000000402138c10 */ /* 0x000fe2000fffe0ff */
[----:B------:R-:W2:Y:S01]  /*09e0*/  @P1 LDG.E R6, desc[UR16][R6.64] ;  /* 0x0000001006061981 */ /* 0x000ea2000c1e1900 */
[----:B------:R-:W-:Y:S02]  /*09f0*/  MOV R10, UR14 ;  /* 0x0000000e000a7c02 */ /* 0x000fe40008000f00 */
[----:B------:R-:W-:Y:S01]  /*0a00*/  MOV R11, UR15 ;  /* 0x0000000f000b7c02 */ /* 0x000fe20008000f00 */
[----:B------:R-:W-:Y:S01]  /*0a10*/  @!P0 IMAD.WIDE.U32 R8, R19, 0x4, R8 ;  /* 0x0000000413088825 */ /* 0x000fe200078e0008 */
[----:B------:R-:W3:Y:S03]  /*0a20*/  @P1 LDG.E R16, desc[UR16][R16.64] ;  /* 0x0000001010101981 */ /* 0x000ee6000c1e1900 */
[----:B------:R-:W-:Y:S01]  /*0a30*/  @!P0 IMAD.WIDE R10, R21, 0x4, R10 ;  /* 0x00000004150a8825 */ /* 0x000fe200078e020a */
[----:B------:R-:W3:Y:S04]  /*0a40*/  @P1 LDG.E R4, desc[UR16][R4.64+0x4] ;  /* 0x0000041004041981 */ /* 0x000ee8000c1e1900 */
[----:B------:R-:W4:Y:S04]  /*0a50*/  @!P0 LDG.E R9, desc[UR16][R8.64] ;  /* 0x0000001008098981 */ /* 0x000f28000c1e1900 */
[----:B------:R-:W4:Y:S01]  /*0a60*/  @!P0 LDG.E R10, desc[UR16][R10.64] ;  /* 0x000000100a0a8981 */ /* 0x000f22000c1e1900 */
[----:B--2---:R-:W-:-:S04]  /*0a70*/  @P1 FFMA R3, R3, R6, R12 ;  /* 0x0000000603031223 */ /* 0x004fc8000000000c */
[----:B---3--:R-:W-:-:S04]  /*0a80*/  @P1 FFMA R12, R4, R16, R3 ;  /* 0x00000010040c1223 */ /* 0x008fc80000000003 */
[----:B----4-:R-:W-:-:S07]  /*0a90*/  @!P0 FFMA R12, R9, R10, R12 ;  /* 0x0000000a090c8223 */ /* 0x010fce000000000c */
.L_x_86:
[----:B------:R-:W1:Y:S01]  /*0aa0*/  LDC.64 R2, c[0x0][0x390] ;  /* 0x0000e400ff027b82 */ /* 0x000e620000000a00 */
[----:B------:R-:W-:-:S04]  /*0ab0*/  IMAD R13, R13, UR19, R0 ;  /* 0x000000130d0d7c24 */ /* 0x000fc8000f8e0200 */
[----:B-1----:R-:W-:-:S05]  /*0ac0*/  IMAD.WIDE R2, R13, 0x4, R2 ;  /* 0x000000040d027825 */ /* 0x002fca00078e0202 */
[----:B0-----:R-:W-:Y:S01]  /*0ad0*/  STG.E desc[UR16][R2.64], R12 ;  /* 0x0000000c02007986 */ /* 0x001fe2000c101910 */
[----:B------:R-:W-:Y:S05]  /*0ae0*/  EXIT ;  /* 0x000000000000794d */ /* 0x000fea0003800000 */
.L_x_90:
        /* <DEDUP_REMOVED lines=9> */
.L_x_93:


//--------------------- .nv.shared.reserved.0     --------------------------
	.section	.nv.shared.reserved.0,"aw",@nobits
	.weak		__nv_reservedSMEM_offset_0_alias
	.size		__nv_reservedSMEM_offset_0_alias, 0, 64
	.other		__nv_reservedSMEM_offset_0_alias,@"STO_CUDA_RESERVED_SHARED STV_DEFAULT"
__nv_reservedSMEM_offset_0_alias:
	.zero		0
	.zero		64


//--------------------- .nv.constant0._Z7softmaxPfii --------------------------
	.section	.nv.constant0._Z7softmaxPfii,"a",@progbits
	.sectionflags	@""
	.align	4
.nv.constant0._Z7softmaxPfii:
	.zero		912


//--------------------- .nv.constant0._Z14matrixMultiplyPfS_S_ii --------------------------
	.section	.nv.constant0._Z14matrixMultiplyPfS_S_ii,"a",@progbits
	.sectionflags	@""
	.align	4
.nv.constant0._Z14matrixMultiplyPfS_S_ii:
	.zero		928


//--------------------- SYMBOLS --------------------------

	.type		.nv.reservedSmem.offset0,@object
	.size		.nv.reservedSmem.offset0,0x4
